# CuTe-DSL kernel — source=fa4 family=fa4_fwd_sm100
# config = {"dtype": "Float8E4M3FN", "causal": false, "use_2cta": true, "q_stage": 2, "head_dim": 128}


// ===== COMPILED SASS (sm_100a) =====

	.target	sm_100a

	.elftype	@"ET_EXEC"


//--------------------- .note.nv.tkinfo           --------------------------
	.section	.note.nv.tkinfo,"",@"SHT_NOTE"
	.sectionflags	@"SHF_NOTE_NV_TKINFO"
	.tkinfo
        /*0018*/ 	.word	0x00000081
        /*0030*/ 	.string	""
        /*0030*/ 	.string	"ptxas"
        /*0030*/ 	.string	"Cuda compilation tools, release 12.9, V12.9.83"
        /*0030*/ 	.string	"Build system must define TOOLS_VERSION_EXTENDED"
        /*0030*/ 	.string	"-O 3 -arch sm_100a "



//--------------------- .note.nv.cuver            --------------------------
	.section	.note.nv.cuver,"",@"SHT_NOTE"
	.sectionflags	@"SHF_NOTE_NV_CUVER"
        /*0018*/ 	.short	0x0001
        /*001a*/ 	.short	0x0064
        /*001c*/ 	.short	0x0001
        /*001e*/ 	.short	0x0000
        /*0020*/ 	.short	0x0001
        /*0022*/ 	.short	0x0000


//--------------------- .nv.info                  --------------------------
	.section	.nv.info,"",@"SHT_CUDA_INFO"
	.align	4


	//----- nvinfo : EIATTR_REGCOUNT
	.align		4
        /*0000*/ 	.byte	0x04, 0x2f
        /*0002*/ 	.short	(.L_6 - .L_5)
	.align		4
.L_5:
        /*0004*/ 	.word	index@(kernel_cutlass_kernel_flash_attncuteflash_fwd_sm100FlashAttentionForwardSm100_object_at__tensor0000o12811101213_tensor0000o12811101213_tensor0000o12810111213_tensor0000o12811101213_tensor_0)
        /*0008*/ 	.word	0x00000080


	//----- nvinfo : EIATTR_FRAME_SIZE
	.align		4
.L_6:
        /*000c*/ 	.byte	0x04, 0x11
        /*000e*/ 	.short	(.L_8 - .L_7)
	.align		4
.L_7:
        /*0010*/ 	.word	index@($__internal_2_$__cuda_sm10x_tcgen05_guardrail_trap_unallocated_columns_being_dealloced)
        /*0014*/ 	.word	0x00000008


	//----- nvinfo : EIATTR_FRAME_SIZE
	.align		4
.L_8:
        /*0018*/ 	.byte	0x04, 0x11
        /*001a*/ 	.short	(.L_10 - .L_9)
	.align		4
.L_9:
        /*001c*/ 	.word	index@($__internal_1_$__cuda_sm10x_tcgen05_guardrail_trap_phase_invalid_during_alloc)
        /*0020*/ 	.word	0x00000008


	//----- nvinfo : EIATTR_FRAME_SIZE
	.align		4
.L_10:
        /*0024*/ 	.byte	0x04, 0x11
        /*0026*/ 	.short	(.L_12 - .L_11)
	.align		4
.L_11:
        /*0028*/ 	.word	index@($__internal_0_$__cuda_sm10x_tcgen05_guardrail_trap_col_being_dealloced_not_returned_by_alloc)
        /*002c*/ 	.word	0x00000008


	//----- nvinfo : EIATTR_FRAME_SIZE
	.align		4
.L_12:
        /*0030*/ 	.byte	0x04, 0x11
        /*0032*/ 	.short	(.L_14 - .L_13)
	.align		4
.L_13:
        /*0034*/ 	.word	index@(kernel_cutlass_kernel_flash_attncuteflash_fwd_sm100FlashAttentionForwardSm100_object_at__tensor0000o12811101213_tensor0000o12811101213_tensor0000o12810111213_tensor0000o12811101213_tensor_0)
        /*0038*/ 	.word	0x00000008


	//----- nvinfo : EIATTR_MIN_STACK_SIZE
	.align		4
.L_14:
        /*003c*/ 	.byte	0x04, 0x12
        /*003e*/ 	.short	(.L_16 - .L_15)
	.align		4
.L_15:
        /*0040*/ 	.word	index@(kernel_cutlass_kernel_flash_attncuteflash_fwd_sm100FlashAttentionForwardSm100_object_at__tensor0000o12811101213_tensor0000o12811101213_tensor0000o12810111213_tensor0000o12811101213_tensor_0)
        /*0044*/ 	.word	0x00000008
.L_16:


//--------------------- .nv.info.kernel_cutlass_kernel_flash_attncuteflash_fwd_sm100FlashAttentionForwardSm100_object_at__tensor0000o12811101213_tensor0000o12811101213_tensor0000o12810111213_tensor0000o12811101213_tensor_0 --------------------------
	.section	.nv.info.kernel_cutlass_kernel_flash_attncuteflash_fwd_sm100FlashAttentionForwardSm100_object_at__tensor0000o12811101213_tensor0000o12811101213_tensor0000o12810111213_tensor0000o12811101213_tensor_0,"",@"SHT_CUDA_INFO"
	.sectionflags	@""
	.align	4


	//----- nvinfo : EIATTR_CUDA_API_VERSION
	.align		4
        /*0000*/ 	.byte	0x04, 0x37
        /*0002*/ 	.short	(.L_18 - .L_17)
.L_17:
        /*0004*/ 	.word	0x00000081


	//----- nvinfo : EIATTR_KPARAM_INFO
	.align		4
.L_18:
        /*0008*/ 	.byte	0x04, 0x17
        /*000a*/ 	.short	(.L_20 - .L_19)
.L_19:
        /*000c*/ 	.word	0x00000000
        /*0010*/ 	.short	0x000f
        /*0012*/ 	.short	0x02a8
        /*0014*/ 	.byte	0x00, 0xf0, 0x11, 0x00


	//----- nvinfo : EIATTR_KPARAM_INFO
	.align		4
.L_20:
        /*0018*/ 	.byte	0x04, 0x17
        /*001a*/ 	.short	(.L_22 - .L_21)
.L_21:
        /*001c*/ 	.word	0x00000000
        /*0020*/ 	.short	0x000e
        /*0022*/ 	.short	0x02a4
        /*0024*/ 	.byte	0x00, 0xf0, 0x11, 0x00


	//----- nvinfo : EIATTR_KPARAM_INFO
	.align		4
.L_22:
        /*0028*/ 	.byte	0x04, 0x17
        /*002a*/ 	.short	(.L_24 - .L_23)
.L_23:
        /*002c*/ 	.word	0x00000000
        /*0030*/ 	.short	0x000d
        /*0032*/ 	.short	0x0298
        /*0034*/ 	.byte	0x00, 0xf0, 0x31, 0x00


	//----- nvinfo : EIATTR_KPARAM_INFO
	.align		4
.L_24:
        /*0038*/ 	.byte	0x04, 0x17
        /*003a*/ 	.short	(.L_26 - .L_25)
.L_25:
        /*003c*/ 	.word	0x00000000
        /*0040*/ 	.short	0x000c
        /*0042*/ 	.short	0x028c
        /*0044*/ 	.byte	0x00, 0xf0, 0x31, 0x00


	//----- nvinfo : EIATTR_KPARAM_INFO
	.align		4
.L_26:
        /*0048*/ 	.byte	0x04, 0x17
        /*004a*/ 	.short	(.L_28 - .L_27)
.L_27:
        /*004c*/ 	.word	0x00000000
        /*0050*/ 	.short	0x000b
        /*0052*/ 	.short	0x0287
        /*0054*/ 	.byte	0x00, 0xf0, 0x0d, 0x00


	//----- nvinfo : EIATTR_KPARAM_INFO
	.align		4
.L_28:
        /*0058*/ 	.byte	0x04, 0x17
        /*005a*/ 	.short	(.L_30 - .L_29)
.L_29:
        /*005c*/ 	.word	0x00000000
        /*0060*/ 	.short	0x000a
        /*0062*/ 	.short	0x0284
        /*0064*/ 	.byte	0x00, 0xf0, 0x0d, 0x00


	//----- nvinfo : EIATTR_KPARAM_INFO
	.align		4
.L_30:
        /*0068*/ 	.byte	0x04, 0x17
        /*006a*/ 	.short	(.L_32 - .L_31)
.L_31:
        /*006c*/ 	.word	0x00000000
        /*0070*/ 	.short	0x0009
        /*0072*/ 	.short	0x0280
        /*0074*/ 	.byte	0x00, 0xf0, 0x11, 0x00


	//----- nvinfo : EIATTR_KPARAM_INFO
	.align		4
.L_32:
        /*0078*/ 	.byte	0x04, 0x17
        /*007a*/ 	.short	(.L_34 - .L_33)
.L_33:
        /*007c*/ 	.word	0x00000000
        /*0080*/ 	.short	0x0008
        /*0082*/ 	.short	0x0200
        /*0084*/ 	.byte	0x00, 0xf0, 0x01, 0x02


	//----- nvinfo : EIATTR_KPARAM_INFO
	.align		4
.L_34:
        /*0088*/ 	.byte	0x04, 0x17
        /*008a*/ 	.short	(.L_36 - .L_35)
.L_35:
        /*008c*/ 	.word	0x00000000
        /*0090*/ 	.short	0x0007
        /*0092*/ 	.short	0x0180
        /*0094*/ 	.byte	0x00, 0xf0, 0x01, 0x02


	//----- nvinfo : EIATTR_KPARAM_INFO
	.align		4
.L_36:
        /*0098*/ 	.byte	0x04, 0x17
        /*009a*/ 	.short	(.L_38 - .L_37)
.L_37:
        /*009c*/ 	.word	0x00000000
        /*00a0*/ 	.short	0x0006
        /*00a2*/ 	.short	0x0100
        /*00a4*/ 	.byte	0x00, 0xf0, 0x01, 0x02


	//----- nvinfo : EIATTR_KPARAM_INFO
	.align		4
.L_38:
        /*00a8*/ 	.byte	0x04, 0x17
        /*00aa*/ 	.short	(.L_40 - .L_39)
.L_39:
        /*00ac*/ 	.word	0x00000000
        /*00b0*/ 	.short	0x0005
        /*00b2*/ 	.short	0x0080
        /*00b4*/ 	.byte	0x00, 0xf0, 0x01, 0x02


	//----- nvinfo : EIATTR_KPARAM_INFO
	.align		4
.L_40:
        /*00b8*/ 	.byte	0x04, 0x17
        /*00ba*/ 	.short	(.L_42 - .L_41)
.L_41:
        /*00bc*/ 	.word	0x00000000
        /*00c0*/ 	.short	0x0004
        /*00c2*/ 	.short	0x0030
        /*00c4*/ 	.byte	0x00, 0xf0, 0xa1, 0x00


	//----- nvinfo : EIATTR_KPARAM_INFO
	.align		4
.L_42:
        /*00c8*/ 	.byte	0x04, 0x17
        /*00ca*/ 	.short	(.L_44 - .L_43)
.L_43:
        /*00cc*/ 	.word	0x00000000
        /*00d0*/ 	.short	0x0003
        /*00d2*/ 	.short	0x0024
        /*00d4*/ 	.byte	0x00, 0xf0, 0x31, 0x00


	//----- nvinfo : EIATTR_KPARAM_INFO
	.align		4
.L_44:
        /*00d8*/ 	.byte	0x04, 0x17
        /*00da*/ 	.short	(.L_46 - .L_45)
.L_45:
        /*00dc*/ 	.word	0x00000000
        /*00e0*/ 	.short	0x0002
        /*00e2*/ 	.short	0x0018
        /*00e4*/ 	.byte	0x00, 0xf0, 0x31, 0x00


	//----- nvinfo : EIATTR_KPARAM_INFO
	.align		4
.L_46:
        /*00e8*/ 	.byte	0x04, 0x17
        /*00ea*/ 	.short	(.L_48 - .L_47)
.L_47:
        /*00ec*/ 	.word	0x00000000
        /*00f0*/ 	.short	0x0001
        /*00f2*/ 	.short	0x000c
        /*00f4*/ 	.byte	0x00, 0xf0, 0x31, 0x00


	//----- nvinfo : EIATTR_KPARAM_INFO
	.align		4
.L_48:
        /*00f8*/ 	.byte	0x04, 0x17
        /*00fa*/ 	.short	(.L_50 - .L_49)
.L_49:
        /*00fc*/ 	.word	0x00000000
        /*0100*/ 	.short	0x0000
        /*0102*/ 	.short	0x0000
        /*0104*/ 	.byte	0x00, 0xf0, 0x31, 0x00


	//----- nvinfo : EIATTR_AT_ENTRY_FRAGMENTS
	.align		4
.L_50:
        /*0108*/ 	.byte	0x04, 0x4f
        /*010a*/ 	.short	(.L_52 - .L_51)


	//   ....[0]....
.L_51:
        /*010c*/ 	.word	0x00000004


	//   ....[1]....
        /*0110*/ 	.word	0x00000005


	//----- nvinfo : EIATTR_RESERVED_SMEM_USED
	.align		4
.L_52:
        /*0114*/ 	.byte	0x01, 0x41
	.zero		2


	//----- nvinfo : EIATTR_SPARSE_MMA_MASK
	.align		4
        /*0118*/ 	.byte	0x03, 0x50
        /*011a*/ 	.short	0x0000


	//----- nvinfo : EIATTR_TCGEN05_2CTA_USED
	.align		4
        /*011c*/ 	.byte	0x01, 0x52
	.zero		2


	//----- nvinfo : EIATTR_MAXREG_COUNT
	.align		4
        /*0120*/ 	.byte	0x03, 0x1b
        /*0122*/ 	.short	0x0080


	//----- nvinfo : EIATTR_NUM_BARRIERS
	.align		4
        /*0124*/ 	.byte	0x02, 0x4c
        /*0126*/ 	.byte	0x10
	.zero		1


	//----- nvinfo : EIATTR_ANNOTATIONS
	.align		4
        /*0128*/ 	.byte	0x04, 0x55
        /*012a*/ 	.short	(.L_54 - .L_53)


	//   ....[0]....
.L_53:
        /*012c*/ 	.word	0x00000001
        /*0130*/ 	.byte	0x50, 0x7a, 0x00, 0x00, 0x01, 0x00, 0x00, 0x00, 0x80, 0x81, 0x00, 0x00, 0x01, 0x00, 0x00, 0x00
        /*0140*/ 	.byte	0x80, 0x9a, 0x00, 0x00, 0x01, 0x00, 0x00, 0x00, 0x90, 0x9a, 0x00, 0x00, 0x01, 0x00, 0x00, 0x00
        /*0150*/ 	.byte	0x10, 0x9f, 0x00, 0x00, 0x01, 0x00, 0x00, 0x00, 0x30, 0x9f, 0x00, 0x00


	//----- nvinfo : EIATTR_INT_WARP_WIDE_INSTR_OFFSETS
	.align		4
.L_54:
        /*015c*/ 	.byte	0x04, 0x31
        /*015e*/ 	.short	(.L_56 - .L_55)


	//   ....[0]....
.L_55:
        /*0160*/ 	.word	0x00004580


	//   ....[1]....
        /*0164*/ 	.word	0x000045b0


	//----- nvinfo : EIATTR_COOP_GROUP_MASK_REGIDS
	.align		4
.L_56:
        /*0168*/ 	.byte	0x04, 0x29
        /*016a*/ 	.short	(.L_58 - .L_57)


	//   ....[0]....
.L_57:
        /*016c*/ 	.word	0xffffffff


	//   ....[1]....
        /*0170*/ 	.word	0xffffffff


	//   ....[2]....
        /*0174*/ 	.word	0xffffffff


	//   ....[3]....
        /*0178*/ 	.word	0xffffffff


	//   ....[4]....
        /*017c*/ 	.word	0xffffffff


	//   ....[5]....
        /*0180*/ 	.word	0xffffffff


	//   ....[6]....
        /*0184*/ 	.word	0xffffffff


	//   ....[7]....
        /*0188*/ 	.word	0xffffffff


	//   ....[8]....
        /*018c*/ 	.word	0xffffffff


	//----- nvinfo : EIATTR_COOP_GROUP_INSTR_OFFSETS
	.align		4
.L_58:
        /*0190*/ 	.byte	0x04, 0x28
        /*0192*/ 	.short	(.L_60 - .L_59)


	//   ....[0]....
.L_59:
        /*0194*/ 	.word	0x00000ac0


	//   ....[1]....
        /*0198*/ 	.word	0x00002230


	//   ....[2]....
        /*019c*/ 	.word	0x00002890


	//   ....[3]....
        /*01a0*/ 	.word	0x00004410


	//   ....[4]....
        /*01a4*/ 	.word	0x00004670


	//   ....[5]....
        /*01a8*/ 	.word	0x000079d0


	//   ....[6]....
        /*01ac*/ 	.word	0x00009a30


	//   ....[7]....
        /*01b0*/ 	.word	0x0000aa30


	//   ....[8]....
        /*01b4*/ 	.word	0x0000b000


	//----- nvinfo : EIATTR_REG_RECONFIG
	.align		4
.L_60:
        /*01b8*/ 	.byte	0x01, 0x54
	.zero		2


	//----- nvinfo : EIATTR_VRC_CTA_INIT_COUNT
	.align		4
        /*01bc*/ 	.byte	0x02, 0x4a
        /*01be*/ 	.byte	0x80
	.zero		1


	//----- nvinfo : EIATTR_MBARRIER_INSTR_OFFSETS
	.align		4
        /*01c0*/ 	.byte	0x04, 0x39
        /*01c2*/ 	.short	(.L_62 - .L_61)


	//   ....[0]....
.L_61:
        /*01c4*/ 	.word	0x00000350
        /*01c8*/ 	.word	0x000000ff
        /*01cc*/ 	.word	0x00000220
        /*01d0*/ 	.short	0x0100
        /*01d2*/ 	.byte	0x06
	.zero		1


	//   ....[1]....
        /*01d4*/ 	.word	0x00000410
        /*01d8*/ 	.word	0x000000ff
        /*01dc*/ 	.word	0x00000000
        /*01e0*/ 	.short	0x0100
        /*01e2*/ 	.byte	0x04
	.zero		1


	//   ....[2]....
        /*01e4*/ 	.word	0x00000420
        /*01e8*/ 	.word	0x000000ff
        /*01ec*/ 	.word	0x00000008
        /*01f0*/ 	.short	0x0100
        /*01f2*/ 	.byte	0x04
	.zero		1


	//   ....[3]....
        /*01f4*/ 	.word	0x00000430
        /*01f8*/ 	.word	0x000000ff
        /*01fc*/ 	.word	0x00000010
        /*0200*/ 	.short	0x0100
        /*0202*/ 	.byte	0x04
	.zero		1


	//   ....[4]....
        /*0204*/ 	.word	0x00000440
        /*0208*/ 	.word	0x000000ff
        /*020c*/ 	.word	0x00000018
        /*0210*/ 	.short	0x0100
        /*0212*/ 	.byte	0x04
	.zero		1


	//   ....[5]....
        /*0214*/ 	.word	0x00000520
        /*0218*/ 	.word	0x000000ff
        /*021c*/ 	.word	0x00000020
        /*0220*/ 	.short	0x0100
        /*0222*/ 	.byte	0x04
	.zero		1


	//   ....[6]....
        /*0224*/ 	.word	0x00000530
        /*0228*/ 	.word	0x000000ff
        /*022c*/ 	.word	0x00000028
        /*0230*/ 	.short	0x0100
        /*0232*/ 	.byte	0x04
	.zero		1


	//   ....[7]....
        /*0234*/ 	.word	0x00000540
        /*0238*/ 	.word	0x000000ff
        /*023c*/ 	.word	0x00000030
        /*0240*/ 	.short	0x0100
        /*0242*/ 	.byte	0x04
	.zero		1


	//   ....[8]....
        /*0244*/ 	.word	0x00000550
        /*0248*/ 	.word	0x000000ff
        /*024c*/ 	.word	0x00000038
        /*0250*/ 	.short	0x0100
        /*0252*/ 	.byte	0x04
	.zero		1


	//   ....[9]....
        /*0254*/ 	.word	0x00000560
        /*0258*/ 	.word	0x000000ff
        /*025c*/ 	.word	0x00000040
        /*0260*/ 	.short	0x0100
        /*0262*/ 	.byte	0x04
	.zero		1


	//   ....[10]....
        /*0264*/ 	.word	0x00000570
        /*0268*/ 	.word	0x000000ff
        /*026c*/ 	.word	0x00000048
        /*0270*/ 	.short	0x0100
        /*0272*/ 	.byte	0x04
	.zero		1


	//   ....[11]....
        /*0274*/ 	.word	0x00000580
        /*0278*/ 	.word	0x000000ff
        /*027c*/ 	.word	0x00000050
        /*0280*/ 	.short	0x0100
        /*0282*/ 	.byte	0x04
	.zero		1


	//   ....[12]....
        /*0284*/ 	.word	0x00000590
        /*0288*/ 	.word	0x000000ff
        /*028c*/ 	.word	0x00000058
        /*0290*/ 	.short	0x0100
        /*0292*/ 	.byte	0x04
	.zero		1


	//   ....[13]....
        /*0294*/ 	.word	0x000005a0
        /*0298*/ 	.word	0x000000ff
        /*029c*/ 	.word	0x00000060
        /*02a0*/ 	.short	0x0100
        /*02a2*/ 	.byte	0x04
	.zero		1


	//   ....[14]....
        /*02a4*/ 	.word	0x000005b0
        /*02a8*/ 	.word	0x000000ff
        /*02ac*/ 	.word	0x00000068
        /*02b0*/ 	.short	0x0100
        /*02b2*/ 	.byte	0x04
	.zero		1


	//   ....[15]....
        /*02b4*/ 	.word	0x000005c0
        /*02b8*/ 	.word	0x000000ff
        /*02bc*/ 	.word	0x00000070
        /*02c0*/ 	.short	0x0100
        /*02c2*/ 	.byte	0x04
	.zero		1


	//   ....[16]....
        /*02c4*/ 	.word	0x000005d0
        /*02c8*/ 	.word	0x000000ff
        /*02cc*/ 	.word	0x00000078
        /*02d0*/ 	.short	0x0100
        /*02d2*/ 	.byte	0x04
	.zero		1


	//   ....[17]....
        /*02d4*/ 	.word	0x000005e0
        /*02d8*/ 	.word	0x000000ff
        /*02dc*/ 	.word	0x00000080
        /*02e0*/ 	.short	0x0100
        /*02e2*/ 	.byte	0x04
	.zero		1


	//   ....[18]....
        /*02e4*/ 	.word	0x000005f0
        /*02e8*/ 	.word	0x000000ff
        /*02ec*/ 	.word	0x00000088
        /*02f0*/ 	.short	0x0100
        /*02f2*/ 	.byte	0x04
	.zero		1


	//   ....[19]....
        /*02f4*/ 	.word	0x00000600
        /*02f8*/ 	.word	0x000000ff
        /*02fc*/ 	.word	0x00000090
        /*0300*/ 	.short	0x0100
        /*0302*/ 	.byte	0x04
	.zero		1


	//   ....[20]....
        /*0304*/ 	.word	0x00000610
        /*0308*/ 	.word	0x000000ff
        /*030c*/ 	.word	0x00000098
        /*0310*/ 	.short	0x0100
        /*0312*/ 	.byte	0x04
	.zero		1


	//   ....[21]....
        /*0314*/ 	.word	0x00000620
        /*0318*/ 	.word	0x000000ff
        /*031c*/ 	.word	0x000000a0
        /*0320*/ 	.short	0x0100
        /*0322*/ 	.byte	0x04
	.zero		1


	//   ....[22]....
        /*0324*/ 	.word	0x00000630
        /*0328*/ 	.word	0x000000ff
        /*032c*/ 	.word	0x000000a8
        /*0330*/ 	.short	0x0100
        /*0332*/ 	.byte	0x04
	.zero		1


	//   ....[23]....
        /*0334*/ 	.word	0x00000640
        /*0338*/ 	.word	0x000000ff
        /*033c*/ 	.word	0x000000b0
        /*0340*/ 	.short	0x0100
        /*0342*/ 	.byte	0x04
	.zero		1


	//   ....[24]....
        /*0344*/ 	.word	0x00000650
        /*0348*/ 	.word	0x000000ff
        /*034c*/ 	.word	0x000000b8
        /*0350*/ 	.short	0x0100
        /*0352*/ 	.byte	0x04
	.zero		1


	//   ....[25]....
        /*0354*/ 	.word	0x00000660
        /*0358*/ 	.word	0x000000ff
        /*035c*/ 	.word	0x000000c0
        /*0360*/ 	.short	0x0100
        /*0362*/ 	.byte	0x04
	.zero		1


	//   ....[26]....
        /*0364*/ 	.word	0x00000670
        /*0368*/ 	.word	0x000000ff
        /*036c*/ 	.word	0x000000c8
        /*0370*/ 	.short	0x0100
        /*0372*/ 	.byte	0x04
	.zero		1


	//   ....[27]....
        /*0374*/ 	.word	0x00000680
        /*0378*/ 	.word	0x000000ff
        /*037c*/ 	.word	0x000000d0
        /*0380*/ 	.short	0x0100
        /*0382*/ 	.byte	0x04
	.zero		1


	//   ....[28]....
        /*0384*/ 	.word	0x00000690
        /*0388*/ 	.word	0x000000ff
        /*038c*/ 	.word	0x000000d8
        /*0390*/ 	.short	0x0100
        /*0392*/ 	.byte	0x04
	.zero		1


	//   ....[29]....
        /*0394*/ 	.word	0x000006a0
        /*0398*/ 	.word	0x000000ff
        /*039c*/ 	.word	0x000000e0
        /*03a0*/ 	.short	0x0100
        /*03a2*/ 	.byte	0x04
	.zero		1


	//   ....[30]....
        /*03a4*/ 	.word	0x000006b0
        /*03a8*/ 	.word	0x000000ff
        /*03ac*/ 	.word	0x000000e8
        /*03b0*/ 	.short	0x0100
        /*03b2*/ 	.byte	0x04
	.zero		1


	//   ....[31]....
        /*03b4*/ 	.word	0x000006c0
        /*03b8*/ 	.word	0x000000ff
        /*03bc*/ 	.word	0x000000f0
        /*03c0*/ 	.short	0x0100
        /*03c2*/ 	.byte	0x04
	.zero		1


	//   ....[32]....
        /*03c4*/ 	.word	0x000006d0
        /*03c8*/ 	.word	0x000000ff
        /*03cc*/ 	.word	0x000000f8
        /*03d0*/ 	.short	0x0100
        /*03d2*/ 	.byte	0x04
	.zero		1


	//   ....[33]....
        /*03d4*/ 	.word	0x000006e0
        /*03d8*/ 	.word	0x000000ff
        /*03dc*/ 	.word	0x00000100
        /*03e0*/ 	.short	0x0100
        /*03e2*/ 	.byte	0x04
	.zero		1


	//   ....[34]....
        /*03e4*/ 	.word	0x000006f0
        /*03e8*/ 	.word	0x000000ff
        /*03ec*/ 	.word	0x00000108
        /*03f0*/ 	.short	0x0100
        /*03f2*/ 	.byte	0x04
	.zero		1


	//   ....[35]....
        /*03f4*/ 	.word	0x00000700
        /*03f8*/ 	.word	0x000000ff
        /*03fc*/ 	.word	0x00000110
        /*0400*/ 	.short	0x0100
        /*0402*/ 	.byte	0x04
	.zero		1


	//   ....[36]....
        /*0404*/ 	.word	0x00000710
        /*0408*/ 	.word	0x000000ff
        /*040c*/ 	.word	0x00000118
        /*0410*/ 	.short	0x0100
        /*0412*/ 	.byte	0x04
	.zero		1


	//   ....[37]....
        /*0414*/ 	.word	0x00000720
        /*0418*/ 	.word	0x000000ff
        /*041c*/ 	.word	0x00000120
        /*0420*/ 	.short	0x0100
        /*0422*/ 	.byte	0x04
	.zero		1


	//   ....[38]....
        /*0424*/ 	.word	0x00000730
        /*0428*/ 	.word	0x000000ff
        /*042c*/ 	.word	0x00000128
        /*0430*/ 	.short	0x0100
        /*0432*/ 	.byte	0x04
	.zero		1


	//   ....[39]....
        /*0434*/ 	.word	0x00000740
        /*0438*/ 	.word	0x000000ff
        /*043c*/ 	.word	0x00000130
        /*0440*/ 	.short	0x0100
        /*0442*/ 	.byte	0x04
	.zero		1


	//   ....[40]....
        /*0444*/ 	.word	0x00000750
        /*0448*/ 	.word	0x000000ff
        /*044c*/ 	.word	0x00000138
        /*0450*/ 	.short	0x0100
        /*0452*/ 	.byte	0x04
	.zero		1


	//   ....[41]....
        /*0454*/ 	.word	0x00000760
        /*0458*/ 	.word	0x000000ff
        /*045c*/ 	.word	0x00000140
        /*0460*/ 	.short	0x0100
        /*0462*/ 	.byte	0x04
	.zero		1


	//   ....[42]....
        /*0464*/ 	.word	0x00000770
        /*0468*/ 	.word	0x000000ff
        /*046c*/ 	.word	0x00000148
        /*0470*/ 	.short	0x0100
        /*0472*/ 	.byte	0x04
	.zero		1


	//   ....[43]....
        /*0474*/ 	.word	0x00000780
        /*0478*/ 	.word	0x000000ff
        /*047c*/ 	.word	0x00000150
        /*0480*/ 	.short	0x0100
        /*0482*/ 	.byte	0x04
	.zero		1


	//   ....[44]....
        /*0484*/ 	.word	0x00000790
        /*0488*/ 	.word	0x000000ff
        /*048c*/ 	.word	0x00000158
        /*0490*/ 	.short	0x0100
        /*0492*/ 	.byte	0x04
	.zero		1


	//   ....[45]....
        /*0494*/ 	.word	0x000007a0
        /*0498*/ 	.word	0x000000ff
        /*049c*/ 	.word	0x00000160
        /*04a0*/ 	.short	0x0100
        /*04a2*/ 	.byte	0x04
	.zero		1


	//   ....[46]....
        /*04a4*/ 	.word	0x000007b0
        /*04a8*/ 	.word	0x000000ff
        /*04ac*/ 	.word	0x00000168
        /*04b0*/ 	.short	0x0100
        /*04b2*/ 	.byte	0x04
	.zero		1


	//   ....[47]....
        /*04b4*/ 	.word	0x000007c0
        /*04b8*/ 	.word	0x000000ff
        /*04bc*/ 	.word	0x00000170
        /*04c0*/ 	.short	0x0100
        /*04c2*/ 	.byte	0x04
	.zero		1


	//   ....[48]....
        /*04c4*/ 	.word	0x000007d0
        /*04c8*/ 	.word	0x000000ff
        /*04cc*/ 	.word	0x00000178
        /*04d0*/ 	.short	0x0100
        /*04d2*/ 	.byte	0x04
	.zero		1


	//   ....[49]....
        /*04d4*/ 	.word	0x00000970
        /*04d8*/ 	.word	0x000000ff
        /*04dc*/ 	.word	0x00000180
        /*04e0*/ 	.short	0x0100
        /*04e2*/ 	.byte	0x04
	.zero		1


	//   ....[50]....
        /*04e4*/ 	.word	0x00000980
        /*04e8*/ 	.word	0x000000ff
        /*04ec*/ 	.word	0x00000188
        /*04f0*/ 	.short	0x0100
        /*04f2*/ 	.byte	0x04
	.zero		1


	//   ....[51]....
        /*04f4*/ 	.word	0x00000990
        /*04f8*/ 	.word	0x000000ff
        /*04fc*/ 	.word	0x00000190
        /*0500*/ 	.short	0x0100
        /*0502*/ 	.byte	0x04
	.zero		1


	//   ....[52]....
        /*0504*/ 	.word	0x000009a0
        /*0508*/ 	.word	0x000000ff
        /*050c*/ 	.word	0x00000198
        /*0510*/ 	.short	0x0100
        /*0512*/ 	.byte	0x04
	.zero		1


	//   ....[53]....
        /*0514*/ 	.word	0x000009b0
        /*0518*/ 	.word	0x000000ff
        /*051c*/ 	.word	0x000001a0
        /*0520*/ 	.short	0x0100
        /*0522*/ 	.byte	0x04
	.zero		1


	//   ....[54]....
        /*0524*/ 	.word	0x000009c0
        /*0528*/ 	.word	0x000000ff
        /*052c*/ 	.word	0x000001a8
        /*0530*/ 	.short	0x0100
        /*0532*/ 	.byte	0x04
	.zero		1


	//   ....[55]....
        /*0534*/ 	.word	0x000009d0
        /*0538*/ 	.word	0x000000ff
        /*053c*/ 	.word	0x000001b0
        /*0540*/ 	.short	0x0100
        /*0542*/ 	.byte	0x04
	.zero		1


	//   ....[56]....
        /*0544*/ 	.word	0x000009e0
        /*0548*/ 	.word	0x000000ff
        /*054c*/ 	.word	0x000001b8
        /*0550*/ 	.short	0x0100
        /*0552*/ 	.byte	0x04
	.zero		1


	//   ....[57]....
        /*0554*/ 	.word	0x000009f0
        /*0558*/ 	.word	0x000000ff
        /*055c*/ 	.word	0x000001c0
        /*0560*/ 	.short	0x0100
        /*0562*/ 	.byte	0x04
	.zero		1


	//   ....[58]....
        /*0564*/ 	.word	0x00000a00
        /*0568*/ 	.word	0x000000ff
        /*056c*/ 	.word	0x000001c8
        /*0570*/ 	.short	0x0100
        /*0572*/ 	.byte	0x04
	.zero		1


	//   ....[59]....
        /*0574*/ 	.word	0x00000a10
        /*0578*/ 	.word	0x000000ff
        /*057c*/ 	.word	0x000001d0
        /*0580*/ 	.short	0x0100
        /*0582*/ 	.byte	0x04
	.zero		1


	//   ....[60]....
        /*0584*/ 	.word	0x00000a20
        /*0588*/ 	.word	0x000000ff
        /*058c*/ 	.word	0x000001d8
        /*0590*/ 	.short	0x0100
        /*0592*/ 	.byte	0x04
	.zero		1


	//   ....[61]....
        /*0594*/ 	.word	0x00000a30
        /*0598*/ 	.word	0x000000ff
        /*059c*/ 	.word	0x000001e0
        /*05a0*/ 	.short	0x0100
        /*05a2*/ 	.byte	0x04
	.zero		1


	//   ....[62]....
        /*05a4*/ 	.word	0x00000a40
        /*05a8*/ 	.word	0x000000ff
        /*05ac*/ 	.word	0x000001e8
        /*05b0*/ 	.short	0x0100
        /*05b2*/ 	.byte	0x04
	.zero		1


	//   ....[63]....
        /*05b4*/ 	.word	0x00000a50
        /*05b8*/ 	.word	0x000000ff
        /*05bc*/ 	.word	0x000001f0
        /*05c0*/ 	.short	0x0100
        /*05c2*/ 	.byte	0x04
	.zero		1


	//   ....[64]....
        /*05c4*/ 	.word	0x00000a60
        /*05c8*/ 	.word	0x000000ff
        /*05cc*/ 	.word	0x000001f8
        /*05d0*/ 	.short	0x0100
        /*05d2*/ 	.byte	0x04
	.zero		1


	//   ....[65]....
        /*05d4*/ 	.word	0x000010b0
        /*05d8*/ 	.word	0x000000ff
        /*05dc*/ 	.word	0x000000c0
        /*05e0*/ 	.short	0x010a
        /*05e2*/ 	.byte	0x04
	.zero		1


	//   ....[66]....
        /*05e4*/ 	.word	0x000011a0
        /*05e8*/ 	.word	0x000000ff
        /*05ec*/ 	.word	0x00000010
        /*05f0*/ 	.short	0x010a
        /*05f2*/ 	.byte	0x0e
	.zero		1


	//   ....[67]....
        /*05f4*/ 	.word	0x000012a0
        /*05f8*/ 	.word	0x000000ff
        /*05fc*/ 	.word	0x00000018
        /*0600*/ 	.short	0x010a
        /*0602*/ 	.byte	0x0e
	.zero		1


	//   ....[68]....
        /*0604*/ 	.word	0x00001420
        /*0608*/ 	.word	0x000000ff
        /*060c*/ 	.word	0x000000c0
        /*0610*/ 	.short	0x010a
        /*0612*/ 	.byte	0x04
	.zero		1


	//   ....[69]....
        /*0614*/ 	.word	0x000016a0
        /*0618*/ 	.word	0x000000ff
        /*061c*/ 	.word	0x000000c0
        /*0620*/ 	.short	0x010a
        /*0622*/ 	.byte	0x04
	.zero		1


	//   ....[70]....
        /*0624*/ 	.word	0x000017d0
        /*0628*/ 	.word	0x000000ff
        /*062c*/ 	.word	0x000000c0
        /*0630*/ 	.short	0x010a
        /*0632*/ 	.byte	0x05
	.zero		1


	//   ....[71]....
        /*0634*/ 	.word	0x00002020
        /*0638*/ 	.word	0x000000ff
        /*063c*/ 	.word	0x000000c0
        /*0640*/ 	.short	0x010a
        /*0642*/ 	.byte	0x05
	.zero		1


	//   ....[72]....
        /*0644*/ 	.word	0x000020a0
        /*0648*/ 	.word	0x000000ff
        /*064c*/ 	.word	0x00000018
        /*0650*/ 	.short	0x010a
        /*0652*/ 	.byte	0x04
	.zero		1


	//   ....[73]....
        /*0654*/ 	.word	0x00002120
        /*0658*/ 	.word	0x000000ff
        /*065c*/ 	.word	0x00000018
        /*0660*/ 	.short	0x010a
        /*0662*/ 	.byte	0x04
	.zero		1


	//   ....[74]....
        /*0664*/ 	.word	0x00002200
        /*0668*/ 	.word	0x000000ff
        /*066c*/ 	.word	0x00000220
        /*0670*/ 	.short	0x0100
        /*0672*/ 	.byte	0x06
	.zero		1


	//   ....[75]....
        /*0674*/ 	.word	0x000024c0
        /*0678*/ 	.word	0x00000005
        /*067c*/ 	.word	0x00000000
        /*0680*/ 	.short	0x010a
        /*0682*/ 	.byte	0xff
	.zero		1


	//   ....[76]....
        /*0684*/ 	.word	0x000024e0
        /*0688*/ 	.word	0x00000005
        /*068c*/ 	.word	0x00000000
        /*0690*/ 	.short	0x010a
        /*0692*/ 	.byte	0xff
	.zero		1


	//   ....[77]....
        /*0694*/ 	.word	0x000026f0
        /*0698*/ 	.word	0x00000007
        /*069c*/ 	.word	0x00000000
        /*06a0*/ 	.short	0x010a
        /*06a2*/ 	.byte	0xff
	.zero		1


	//   ....[78]....
        /*06a4*/ 	.word	0x00002710
        /*06a8*/ 	.word	0x00000007
        /*06ac*/ 	.word	0x00000000
        /*06b0*/ 	.short	0x010a
        /*06b2*/ 	.byte	0xff
	.zero		1


	//   ....[79]....
        /*06b4*/ 	.word	0x00002810
        /*06b8*/ 	.word	0x00000009
        /*06bc*/ 	.word	0x00000000
        /*06c0*/ 	.short	0x0101
        /*06c2*/ 	.byte	0xff
	.zero		1


	//   ....[80]....
        /*06c4*/ 	.word	0x00002ef0
        /*06c8*/ 	.word	0x000000ff
        /*06cc*/ 	.word	0x00000000
        /*06d0*/ 	.short	0x010a
        /*06d2*/ 	.byte	0x10
	.zero		1


	//   ....[81]....
        /*06d4*/ 	.word	0x00002f40
        /*06d8*/ 	.word	0x000000ff
        /*06dc*/ 	.word	0x00000020
        /*06e0*/ 	.short	0x010a
        /*06e2*/ 	.byte	0x14
	.zero		1


	//   ....[82]....
        /*06e4*/ 	.word	0x000031d0
        /*06e8*/ 	.word	0x000000ff
        /*06ec*/ 	.word	0x00000008
        /*06f0*/ 	.short	0x010a
        /*06f2*/ 	.byte	0x10
	.zero		1


	//   ....[83]....
        /*06f4*/ 	.word	0x000034a0
        /*06f8*/ 	.word	0x000000ff
        /*06fc*/ 	.word	0x00000000
        /*0700*/ 	.short	0x010a
        /*0702*/ 	.byte	0x11
	.zero		1


	//   ....[84]....
        /*0704*/ 	.word	0x00003500
        /*0708*/ 	.word	0x000000ff
        /*070c*/ 	.word	0x00000170
        /*0710*/ 	.short	0x010a
        /*0712*/ 	.byte	0x10
	.zero		1


	//   ....[85]....
        /*0714*/ 	.word	0x000036c0
        /*0718*/ 	.word	0x000000ff
        /*071c*/ 	.word	0x00000180
        /*0720*/ 	.short	0x010a
        /*0722*/ 	.byte	0x10
	.zero		1


	//   ....[86]....
        /*0724*/ 	.word	0x000037b0
        /*0728*/ 	.word	0x000000ff
        /*072c*/ 	.word	0x00000000
        /*0730*/ 	.short	0x010a
        /*0732*/ 	.byte	0x19
	.zero		1


	//   ....[87]....
        /*0734*/ 	.word	0x000039e0
        /*0738*/ 	.word	0x000000ff
        /*073c*/ 	.word	0x00000178
        /*0740*/ 	.short	0x010a
        /*0742*/ 	.byte	0x10
	.zero		1


	//   ....[88]....
        /*0744*/ 	.word	0x00003ac0
        /*0748*/ 	.word	0x000000ff
        /*074c*/ 	.word	0x00000188
        /*0750*/ 	.short	0x010a
        /*0752*/ 	.byte	0x10
	.zero		1


	//   ....[89]....
        /*0754*/ 	.word	0x00003d30
        /*0758*/ 	.word	0x000000ff
        /*075c*/ 	.word	0x00000020
        /*0760*/ 	.short	0x010a
        /*0762*/ 	.byte	0x0b
	.zero		1


	//   ....[90]....
        /*0764*/ 	.word	0x00003d90
        /*0768*/ 	.word	0x000000ff
        /*076c*/ 	.word	0x00000170
        /*0770*/ 	.short	0x010a
        /*0772*/ 	.byte	0x10
	.zero		1


	//   ....[91]....
        /*0774*/ 	.word	0x00003f80
        /*0778*/ 	.word	0x000000ff
        /*077c*/ 	.word	0x00000180
        /*0780*/ 	.short	0x010a
        /*0782*/ 	.byte	0x10
	.zero		1


	//   ....[92]....
        /*0784*/ 	.word	0x00004050
        /*0788*/ 	.word	0x000000ff
        /*078c*/ 	.word	0x00000178
        /*0790*/ 	.short	0x010a
        /*0792*/ 	.byte	0x10
	.zero		1


	//   ....[93]....
        /*0794*/ 	.word	0x00004180
        /*0798*/ 	.word	0x000000ff
        /*079c*/ 	.word	0x00000188
        /*07a0*/ 	.short	0x010a
        /*07a2*/ 	.byte	0x10
	.zero		1


	//   ....[94]....
        /*07a4*/ 	.word	0x000043e0
        /*07a8*/ 	.word	0x0000000e
        /*07ac*/ 	.word	0x00000000
        /*07b0*/ 	.short	0x0101
        /*07b2*/ 	.byte	0xff
	.zero		1


	//   ....[95]....
        /*07b4*/ 	.word	0x000043f0
        /*07b8*/ 	.word	0x000000ff
        /*07bc*/ 	.word	0x00000220
        /*07c0*/ 	.short	0x010a
        /*07c2*/ 	.byte	0x10
	.zero		1


	//   ....[96]....
        /*07c4*/ 	.word	0x000046e0
        /*07c8*/ 	.word	0x000000ff
        /*07cc*/ 	.word	0x00000220
        /*07d0*/ 	.short	0x0100
        /*07d2*/ 	.byte	0x10
	.zero		1


	//   ....[97]....
        /*07d4*/ 	.word	0x00004ac0
        /*07d8*/ 	.word	0x000000ff
        /*07dc*/ 	.word	0x000001e0
        /*07e0*/ 	.short	0x010a
        /*07e2*/ 	.byte	0x07
	.zero		1


	//   ....[98]....
        /*07e4*/ 	.word	0x00004b30
        /*07e8*/ 	.word	0x000000ff
        /*07ec*/ 	.word	0x000001e8
        /*07f0*/ 	.short	0x010a
        /*07f2*/ 	.byte	0x07
	.zero		1


	//   ....[99]....
        /*07f4*/ 	.word	0x00004c30
        /*07f8*/ 	.word	0x000000ff
        /*07fc*/ 	.word	0x000001f0
        /*0800*/ 	.short	0x0101
        /*0802*/ 	.byte	0x07
	.zero		1


	//   ....[100]....
        /*0804*/ 	.word	0x00004c70
        /*0808*/ 	.word	0x000000ff
        /*080c*/ 	.word	0x000001f8
        /*0810*/ 	.short	0x0101
        /*0812*/ 	.byte	0x07
	.zero		1


	//   ....[101]....
        /*0814*/ 	.word	0x00005270
        /*0818*/ 	.word	0x000000ff
        /*081c*/ 	.word	0x000001d0
        /*0820*/ 	.short	0x010a
        /*0822*/ 	.byte	0x04
	.zero		1


	//   ....[102]....
        /*0824*/ 	.word	0x000052a0
        /*0828*/ 	.word	0x000000ff
        /*082c*/ 	.word	0x00000160
        /*0830*/ 	.short	0x010a
        /*0832*/ 	.byte	0x04
	.zero		1


	//   ....[103]....
        /*0834*/ 	.word	0x00007990
        /*0838*/ 	.word	0x000000ff
        /*083c*/ 	.word	0x00000000
        /*0840*/ 	.short	0x0101
        /*0842*/ 	.byte	0x11
	.zero		1


	//   ....[104]....
        /*0844*/ 	.word	0x000079f0
        /*0848*/ 	.word	0x000000ff
        /*084c*/ 	.word	0x00000000
        /*0850*/ 	.short	0x0101
        /*0852*/ 	.byte	0x10
	.zero		1


	//   ....[105]....
        /*0854*/ 	.word	0x00007a20
        /*0858*/ 	.word	0x000000ff
        /*085c*/ 	.word	0x00000000
        /*0860*/ 	.short	0x010a
        /*0862*/ 	.byte	0x07
	.zero		1


	//   ....[106]....
        /*0864*/ 	.word	0x00007af0
        /*0868*/ 	.word	0x000000ff
        /*086c*/ 	.word	0x00000160
        /*0870*/ 	.short	0x010a
        /*0872*/ 	.byte	0x07
	.zero		1


	//   ....[107]....
        /*0874*/ 	.word	0x000099f0
        /*0878*/ 	.word	0x000000ff
        /*087c*/ 	.word	0x00000000
        /*0880*/ 	.short	0x0101
        /*0882*/ 	.byte	0x11
	.zero		1


	//   ....[108]....
        /*0884*/ 	.word	0x00009a40
        /*0888*/ 	.word	0x000000ff
        /*088c*/ 	.word	0x00000000
        /*0890*/ 	.short	0x0101
        /*0892*/ 	.byte	0x10
	.zero		1


	//   ....[109]....
        /*0894*/ 	.word	0x00009a60
        /*0898*/ 	.word	0x000000ff
        /*089c*/ 	.word	0x000001d0
        /*08a0*/ 	.short	0x010a
        /*08a2*/ 	.byte	0x07
	.zero		1


	//   ....[110]....
        /*08a4*/ 	.word	0x0000a060
        /*08a8*/ 	.word	0x000000ff
        /*08ac*/ 	.word	0x000001d0
        /*08b0*/ 	.short	0x010a
        /*08b2*/ 	.byte	0x0c
	.zero		1


	//   ....[111]....
        /*08b4*/ 	.word	0x0000a160
        /*08b8*/ 	.word	0x000000ff
        /*08bc*/ 	.word	0x00000220
        /*08c0*/ 	.short	0x0100
        /*08c2*/ 	.byte	0x06
	.zero		1


	//   ....[112]....
        /*08c4*/ 	.word	0x0000a270
        /*08c8*/ 	.word	0x000000ff
        /*08cc*/ 	.word	0x00000220
        /*08d0*/ 	.short	0x0100
        /*08d2*/ 	.byte	0x06
	.zero		1


	//   ....[113]....
        /*08d4*/ 	.word	0x0000a510
        /*08d8*/ 	.word	0x000000ff
        /*08dc*/ 	.word	0x00000000
        /*08e0*/ 	.short	0x0101
        /*08e2*/ 	.byte	0x0d
	.zero		1


	//   ....[114]....
        /*08e4*/ 	.word	0x0000a560
        /*08e8*/ 	.word	0x000000ff
        /*08ec*/ 	.word	0x00000000
        /*08f0*/ 	.short	0x0101
        /*08f2*/ 	.byte	0x0c
	.zero		1


	//   ....[115]....
        /*08f4*/ 	.word	0x0000a9a0
        /*08f8*/ 	.word	0x000000ff
        /*08fc*/ 	.word	0x000001d0
        /*0900*/ 	.short	0x0101
        /*0902*/ 	.byte	0x08
	.zero		1


	//   ....[116]....
        /*0904*/ 	.word	0x0000af90
        /*0908*/ 	.word	0x000000ff
        /*090c*/ 	.word	0x00000000
        /*0910*/ 	.short	0x0101
        /*0912*/ 	.byte	0x0d
	.zero		1


	//   ....[117]....
        /*0914*/ 	.word	0x0000afc0
        /*0918*/ 	.word	0x000000ff
        /*091c*/ 	.word	0x000001d8
        /*0920*/ 	.short	0x0101
        /*0922*/ 	.byte	0x08
	.zero		1


	//   ....[118]....
        /*0924*/ 	.word	0x0000b560
        /*0928*/ 	.word	0x000000ff
        /*092c*/ 	.word	0x00000000
        /*0930*/ 	.short	0x0101
        /*0932*/ 	.byte	0x0c
	.zero		1


	//   ....[119]....
        /*0934*/ 	.word	0x0000b570
        /*0938*/ 	.word	0x000000ff
        /*093c*/ 	.word	0x000001d0
        /*0940*/ 	.short	0x0101
        /*0942*/ 	.byte	0x08
	.zero		1


	//   ....[120]....
        /*0944*/ 	.word	0x0000b5a0
        /*0948*/ 	.word	0x000000ff
        /*094c*/ 	.word	0x000001d8
        /*0950*/ 	.short	0x0101
        /*0952*/ 	.byte	0x08
	.zero		1


	//   ....[121]....
        /*0954*/ 	.word	0x0000b610
        /*0958*/ 	.word	0x000000ff
        /*095c*/ 	.word	0x000001d0
        /*0960*/ 	.short	0x0101
        /*0962*/ 	.byte	0x08
	.zero		1


	//   ....[122]....
        /*0964*/ 	.word	0x0000b620
        /*0968*/ 	.word	0x000000ff
        /*096c*/ 	.word	0x000001a0
        /*0970*/ 	.short	0x010a
        /*0972*/ 	.byte	0x08
	.zero		1


	//   ....[123]....
        /*0974*/ 	.word	0x0000b650
        /*0978*/ 	.word	0x000000ff
        /*097c*/ 	.word	0x000001f0
        /*0980*/ 	.short	0x010a
        /*0982*/ 	.byte	0x08
	.zero		1


	//   ....[124]....
        /*0984*/ 	.word	0x0000c2d0
        /*0988*/ 	.word	0x000000ff
        /*098c*/ 	.word	0x00000000
        /*0990*/ 	.short	0x0101
        /*0992*/ 	.byte	0x0d
	.zero		1


	//   ....[125]....
        /*0994*/ 	.word	0x0000c2f0
        /*0998*/ 	.word	0x000000ff
        /*099c*/ 	.word	0x000001e0
        /*09a0*/ 	.short	0x0101
        /*09a2*/ 	.byte	0x08
	.zero		1


	//   ....[126]....
        /*09a4*/ 	.word	0x0000c330
        /*09a8*/ 	.word	0x000000ff
        /*09ac*/ 	.word	0x000001d8
        /*09b0*/ 	.short	0x0101
        /*09b2*/ 	.byte	0x08
	.zero		1


	//   ....[127]....
        /*09b4*/ 	.word	0x0000c340
        /*09b8*/ 	.word	0x000000ff
        /*09bc*/ 	.word	0x000001a8
        /*09c0*/ 	.short	0x010a
        /*09c2*/ 	.byte	0x08
	.zero		1


	//   ....[128]....
        /*09c4*/ 	.word	0x0000c360
        /*09c8*/ 	.word	0x000000ff
        /*09cc*/ 	.word	0x000001f8
        /*09d0*/ 	.short	0x010a
        /*09d2*/ 	.byte	0x08
	.zero		1


	//   ....[129]....
        /*09d4*/ 	.word	0x0000d1f0
        /*09d8*/ 	.word	0x000000ff
        /*09dc*/ 	.word	0x00000000
        /*09e0*/ 	.short	0x0101
        /*09e2*/ 	.byte	0x0c
	.zero		1


	//   ....[130]....
        /*09e4*/ 	.word	0x0000d2d0
        /*09e8*/ 	.word	0x000000ff
        /*09ec*/ 	.word	0x000001e8
        /*09f0*/ 	.short	0x0101
        /*09f2*/ 	.byte	0x08
	.zero		1


	//   ....[131]....
        /*09f4*/ 	.word	0x0000d440
        /*09f8*/ 	.word	0x000000ff
        /*09fc*/ 	.word	0x000001f8
        /*0a00*/ 	.short	0x010a
        /*0a02*/ 	.byte	0x08
	.zero		1


	//   ....[132]....
        /*0a04*/ 	.word	0x0000d520
        /*0a08*/ 	.word	0x000000ff
        /*0a0c*/ 	.word	0x00000220
        /*0a10*/ 	.short	0x0100
        /*0a12*/ 	.byte	0x06
	.zero		1


	//   ....[133]....
        /*0a14*/ 	.word	0x0000d610
        /*0a18*/ 	.word	0x000000ff
        /*0a1c*/ 	.word	0x00000220
        /*0a20*/ 	.short	0x0100
        /*0a22*/ 	.byte	0x06
	.zero		1


	//   ....[134]....
        /*0a24*/ 	.word	0x0000d670
        /*0a28*/ 	.word	0x00000004
        /*0a2c*/ 	.word	0x000000c0
        /*0a30*/ 	.short	0x010a
        /*0a32*/ 	.byte	0xff
	.zero		1


	//   ....[135]....
        /*0a34*/ 	.word	0x0000d6f0
        /*0a38*/ 	.word	0x00000004
        /*0a3c*/ 	.word	0x00000010
        /*0a40*/ 	.short	0x010a
        /*0a42*/ 	.byte	0xff
	.zero		1


	//   ....[136]....
        /*0a44*/ 	.word	0x0000d770
        /*0a48*/ 	.word	0x00000004
        /*0a4c*/ 	.word	0x00000018
        /*0a50*/ 	.short	0x010a
        /*0a52*/ 	.byte	0xff
	.zero		1


	//   ....[137]....
        /*0a54*/ 	.word	0x0000d7f0
        /*0a58*/ 	.word	0x00000004
        /*0a5c*/ 	.word	0x000000c0
        /*0a60*/ 	.short	0x010a
        /*0a62*/ 	.byte	0xff
	.zero		1


	//   ....[138]....
        /*0a64*/ 	.word	0x0000d870
        /*0a68*/ 	.word	0x00000005
        /*0a6c*/ 	.word	0x000000c0
        /*0a70*/ 	.short	0x010a
        /*0a72*/ 	.byte	0xff
	.zero		1


	//   ....[139]....
        /*0a74*/ 	.word	0x0000d8f0
        /*0a78*/ 	.word	0x00000004
        /*0a7c*/ 	.word	0x000000c0
        /*0a80*/ 	.short	0x010a
        /*0a82*/ 	.byte	0xff
	.zero		1


	//   ....[140]....
        /*0a84*/ 	.word	0x0000d960
        /*0a88*/ 	.word	0x00000004
        /*0a8c*/ 	.word	0x000000c0
        /*0a90*/ 	.short	0x010a
        /*0a92*/ 	.byte	0xff
	.zero		1


	//   ....[141]....
        /*0a94*/ 	.word	0x0000d9d0
        /*0a98*/ 	.word	0x00000004
        /*0a9c*/ 	.word	0x00000018
        /*0aa0*/ 	.short	0x010a
        /*0aa2*/ 	.byte	0xff
	.zero		1


	//   ....[142]....
        /*0aa4*/ 	.word	0x0000da40
        /*0aa8*/ 	.word	0x00000004
        /*0aac*/ 	.word	0x00000018
        /*0ab0*/ 	.short	0x010a
        /*0ab2*/ 	.byte	0xff
	.zero		1


	//   ....[143]....
        /*0ab4*/ 	.word	0x0000daa0
        /*0ab8*/ 	.word	0x00000005
        /*0abc*/ 	.word	0x00000000
        /*0ac0*/ 	.short	0x010a
        /*0ac2*/ 	.byte	0xff
	.zero		1


	//   ....[144]....
        /*0ac4*/ 	.word	0x0000db00
        /*0ac8*/ 	.word	0x00000007
        /*0acc*/ 	.word	0x00000000
        /*0ad0*/ 	.short	0x010a
        /*0ad2*/ 	.byte	0xff
	.zero		1


	//   ....[145]....
        /*0ad4*/ 	.word	0x0000db70
        /*0ad8*/ 	.word	0x00000004
        /*0adc*/ 	.word	0x00000000
        /*0ae0*/ 	.short	0x010a
        /*0ae2*/ 	.byte	0xff
	.zero		1


	//   ....[146]....
        /*0ae4*/ 	.word	0x0000dbf0
        /*0ae8*/ 	.word	0x00000004
        /*0aec*/ 	.word	0x00000020
        /*0af0*/ 	.short	0x010a
        /*0af2*/ 	.byte	0xff
	.zero		1


	//   ....[147]....
        /*0af4*/ 	.word	0x0000dc60
        /*0af8*/ 	.word	0x00000005
        /*0afc*/ 	.word	0x00000008
        /*0b00*/ 	.short	0x010a
        /*0b02*/ 	.byte	0xff
	.zero		1


	//   ....[148]....
        /*0b04*/ 	.word	0x0000dce0
        /*0b08*/ 	.word	0x0000000b
        /*0b0c*/ 	.word	0x00000000
        /*0b10*/ 	.short	0x010a
        /*0b12*/ 	.byte	0xff
	.zero		1


	//   ....[149]....
        /*0b14*/ 	.word	0x0000dd60
        /*0b18*/ 	.word	0x0000000d
        /*0b1c*/ 	.word	0x00000170
        /*0b20*/ 	.short	0x010a
        /*0b22*/ 	.byte	0xff
	.zero		1


	//   ....[150]....
        /*0b24*/ 	.word	0x0000dde0
        /*0b28*/ 	.word	0x0000000d
        /*0b2c*/ 	.word	0x00000180
        /*0b30*/ 	.short	0x010a
        /*0b32*/ 	.byte	0xff
	.zero		1


	//   ....[151]....
        /*0b34*/ 	.word	0x0000de60
        /*0b38*/ 	.word	0x0000000b
        /*0b3c*/ 	.word	0x00000000
        /*0b40*/ 	.short	0x010a
        /*0b42*/ 	.byte	0xff
	.zero		1


	//   ....[152]....
        /*0b44*/ 	.word	0x0000dee0
        /*0b48*/ 	.word	0x0000000d
        /*0b4c*/ 	.word	0x00000178
        /*0b50*/ 	.short	0x010a
        /*0b52*/ 	.byte	0xff
	.zero		1


	//   ....[153]....
        /*0b54*/ 	.word	0x0000df60
        /*0b58*/ 	.word	0x0000000b
        /*0b5c*/ 	.word	0x00000188
        /*0b60*/ 	.short	0x010a
        /*0b62*/ 	.byte	0xff
	.zero		1


	//   ....[154]....
        /*0b64*/ 	.word	0x0000dfe0
        /*0b68*/ 	.word	0x00000004
        /*0b6c*/ 	.word	0x00000020
        /*0b70*/ 	.short	0x010a
        /*0b72*/ 	.byte	0xff
	.zero		1


	//   ....[155]....
        /*0b74*/ 	.word	0x0000e050
        /*0b78*/ 	.word	0x00000007
        /*0b7c*/ 	.word	0x00000170
        /*0b80*/ 	.short	0x010a
        /*0b82*/ 	.byte	0xff
	.zero		1


	//   ....[156]....
        /*0b84*/ 	.word	0x0000e0c0
        /*0b88*/ 	.word	0x00000007
        /*0b8c*/ 	.word	0x00000180
        /*0b90*/ 	.short	0x010a
        /*0b92*/ 	.byte	0xff
	.zero		1


	//   ....[157]....
        /*0b94*/ 	.word	0x0000e130
        /*0b98*/ 	.word	0x00000007
        /*0b9c*/ 	.word	0x00000178
        /*0ba0*/ 	.short	0x010a
        /*0ba2*/ 	.byte	0xff
	.zero		1


	//   ....[158]....
        /*0ba4*/ 	.word	0x0000e1a0
        /*0ba8*/ 	.word	0x00000007
        /*0bac*/ 	.word	0x00000188
        /*0bb0*/ 	.short	0x010a
        /*0bb2*/ 	.byte	0xff
	.zero		1


	//   ....[159]....
        /*0bb4*/ 	.word	0x0000e200
        /*0bb8*/ 	.word	0x00000004
        /*0bbc*/ 	.word	0x00000220
        /*0bc0*/ 	.short	0x010a
        /*0bc2*/ 	.byte	0xff
	.zero		1


	//   ....[160]....
        /*0bc4*/ 	.word	0x0000e280
        /*0bc8*/ 	.word	0x00000004
        /*0bcc*/ 	.word	0x000001e0
        /*0bd0*/ 	.short	0x010a
        /*0bd2*/ 	.byte	0xff
	.zero		1


	//   ....[161]....
        /*0bd4*/ 	.word	0x0000e300
        /*0bd8*/ 	.word	0x00000004
        /*0bdc*/ 	.word	0x000001e8
        /*0be0*/ 	.short	0x010a
        /*0be2*/ 	.byte	0xff
	.zero		1


	//   ....[162]....
        /*0be4*/ 	.word	0x0000e370
        /*0be8*/ 	.word	0x000000ff
        /*0bec*/ 	.word	0x00000000
        /*0bf0*/ 	.short	0x010a
        /*0bf2*/ 	.byte	0x07
	.zero		1


	//   ....[163]....
        /*0bf4*/ 	.word	0x0000e400
        /*0bf8*/ 	.word	0x00000004
        /*0bfc*/ 	.word	0x00000000
        /*0c00*/ 	.short	0x010a
        /*0c02*/ 	.byte	0xff
	.zero		1


	//   ....[164]....
        /*0c04*/ 	.word	0x0000e470
        /*0c08*/ 	.word	0x000000ff
        /*0c0c*/ 	.word	0x00000000
        /*0c10*/ 	.short	0x010a
        /*0c12*/ 	.byte	0x07
	.zero		1


	//   ....[165]....
        /*0c14*/ 	.word	0x0000e500
        /*0c18*/ 	.word	0x00000004
        /*0c1c*/ 	.word	0x00000000
        /*0c20*/ 	.short	0x010a
        /*0c22*/ 	.byte	0xff
	.zero		1


	//   ....[166]....
        /*0c24*/ 	.word	0x0000e580
        /*0c28*/ 	.word	0x000000ff
        /*0c2c*/ 	.word	0x00000000
        /*0c30*/ 	.short	0x010a
        /*0c32*/ 	.byte	0x06
	.zero		1


	//   ....[167]....
        /*0c34*/ 	.word	0x0000e610
        /*0c38*/ 	.word	0x00000004
        /*0c3c*/ 	.word	0x00000000
        /*0c40*/ 	.short	0x010a
        /*0c42*/ 	.byte	0xff
	.zero		1


	//   ....[168]....
        /*0c44*/ 	.word	0x0000e690
        /*0c48*/ 	.word	0x00000005
        /*0c4c*/ 	.word	0x000001a0
        /*0c50*/ 	.short	0x010a
        /*0c52*/ 	.byte	0xff
	.zero		1


	//   ....[169]....
        /*0c54*/ 	.word	0x0000e710
        /*0c58*/ 	.word	0x00000004
        /*0c5c*/ 	.word	0x000001f0
        /*0c60*/ 	.short	0x010a
        /*0c62*/ 	.byte	0xff
	.zero		1


	//   ....[170]....
        /*0c64*/ 	.word	0x0000e790
        /*0c68*/ 	.word	0x00000005
        /*0c6c*/ 	.word	0x000001a8
        /*0c70*/ 	.short	0x010a
        /*0c72*/ 	.byte	0xff
	.zero		1


	//   ....[171]....
        /*0c74*/ 	.word	0x0000e810
        /*0c78*/ 	.word	0x00000004
        /*0c7c*/ 	.word	0x000001f8
        /*0c80*/ 	.short	0x010a
        /*0c82*/ 	.byte	0xff
	.zero		1


	//   ....[172]....
        /*0c84*/ 	.word	0x0000e890
        /*0c88*/ 	.word	0x00000002
        /*0c8c*/ 	.word	0x000001f8
        /*0c90*/ 	.short	0x010a
        /*0c92*/ 	.byte	0xff
	.zero		1


	//----- nvinfo : EIATTR_NUM_MBARRIERS
	.align		4
.L_62:
        /*0c94*/ 	.byte	0x03, 0x38
        /*0c96*/ 	.short	0x0047


	//----- nvinfo : EIATTR_EXIT_INSTR_OFFSETS
	.align		4
        /*0c98*/ 	.byte	0x04, 0x1c
        /*0c9a*/ 	.short	(.L_64 - .L_63)


	//   ....[0]....
.L_63:
        /*0c9c*/ 	.word	0x0000d640


	//----- nvinfo : EIATTR_REQNTID
	.align		4
.L_64:
        /*0ca0*/ 	.byte	0x04, 0x10
        /*0ca2*/ 	.short	(.L_66 - .L_65)
.L_65:
        /*0ca4*/ 	.word	0x00000200
        /*0ca8*/ 	.word	0x00000001
        /*0cac*/ 	.word	0x00000001


	//----- nvinfo : EIATTR_CRS_STACK_SIZE
	.align		4
.L_66:
        /*0cb0*/ 	.byte	0x04, 0x1e
        /*0cb2*/ 	.short	(.L_68 - .L_67)
.L_67:
        /*0cb4*/ 	.word	0x00000000


	//----- nvinfo : EIATTR_CBANK_PARAM_SIZE
	.align		4
.L_68:
        /*0cb8*/ 	.byte	0x03, 0x19
        /*0cba*/ 	.short	0x02ac


	//----- nvinfo : EIATTR_PARAM_CBANK
	.align		4
        /*0cbc*/ 	.byte	0x04, 0x0a
        /*0cbe*/ 	.short	(.L_70 - .L_69)
	.align		4
.L_69:
        /*0cc0*/ 	.word	index@(.nv.constant0.kernel_cutlass_kernel_flash_attncuteflash_fwd_sm100FlashAttentionForwardSm100_object_at__tensor0000o12811101213_tensor0000o12811101213_tensor0000o12810111213_tensor0000o12811101213_tensor_0)
        /*0cc4*/ 	.short	0x0380
        /*0cc6*/ 	.short	0x02ac


	//----- nvinfo : EIATTR_SW_WAR
	.align		4
.L_70:
        /*0cc8*/ 	.byte	0x04, 0x36
        /*0cca*/ 	.short	(.L_72 - .L_71)
.L_71:
        /*0ccc*/ 	.word	0x00000008
.L_72:


//--------------------- .nv.compat                --------------------------
	.section	.nv.compat,"",@"SHT_CUDA_COMPAT_INFO"
	.align	4
        /*0000*/ 	.byte	0x02, 0x02, 0x02, 0x00, 0x02, 0x05, 0x05, 0x00, 0x02, 0x03, 0x01, 0x00, 0x02, 0x06, 0x01, 0x00


//--------------------- .nv.callgraph             --------------------------
	.section	.nv.callgraph,"",@"SHT_CUDA_CALLGRAPH"
	.align	4
	.sectionentsize	8
	.align		4
        /*0000*/ 	.word	0x00000000
	.align		4
        /*0004*/ 	.word	0xffffffff
	.align		4
        /*0008*/ 	.word	0x00000000
	.align		4
        /*000c*/ 	.word	0xfffffffe
	.align		4
        /*0010*/ 	.word	0x00000000
	.align		4
        /*0014*/ 	.word	0xfffffffd
	.align		4
        /*0018*/ 	.word	0x00000000
	.align		4
        /*001c*/ 	.word	0xfffffffc


//--------------------- .text.kernel_cutlass_kernel_flash_attncuteflash_fwd_sm100FlashAttentionForwardSm100_object_at__tensor0000o12811101213_tensor0000o12811101213_tensor0000o12810111213_tensor0000o12811101213_tensor_0 --------------------------
	.section	.text.kernel_cutlass_kernel_flash_attncuteflash_fwd_sm100FlashAttentionForwardSm100_object_at__tensor0000o12811101213_tensor0000o12811101213_tensor0000o12810111213_tensor0000o12811101213_tensor_0,"ax",@progbits
	.align	128
        .global         kernel_cutlass_kernel_flash_attncuteflash_fwd_sm100FlashAttentionForwardSm100_object_at__tensor0000o12811101213_tensor0000o12811101213_tensor0000o12810111213_tensor0000o12811101213_tensor_0
        .type           kernel_cutlass_kernel_flash_attncuteflash_fwd_sm100FlashAttentionForwardSm100_object_at__tensor0000o12811101213_tensor0000o12811101213_tensor0000o12810111213_tensor0000o12811101213_tensor_0,@function
        .size           kernel_cutlass_kernel_flash_attncuteflash_fwd_sm100FlashAttentionForwardSm100_object_at__tensor0000o12811101213_tensor0000o12811101213_tensor0000o12810111213_tensor0000o12811101213_tensor_0,(.L_x_180 - kernel_cutlass_kernel_flash_attncuteflash_fwd_sm100FlashAttentionForwardSm100_object_at__tensor0000o12811101213_tensor0000o12811101213_tensor0000o12810111213_tensor0000o12811101213_tensor_0)
        .other          kernel_cutlass_kernel_flash_attncuteflash_fwd_sm100FlashAttentionForwardSm100_object_at__tensor0000o12811101213_tensor0000o12811101213_tensor0000o12810111213_tensor0000o12811101213_tensor_0,@"STO_CUDA_ENTRY STV_DEFAULT"
kernel_cutlass_kernel_flash_attncuteflash_fwd_sm100FlashAttentionForwardSm100_object_at__tensor0000o12811101213_tensor0000o12811101213_tensor0000o12810111213_tensor0000o12811101213_tensor_0:
.text.kernel_cutlass_kernel_flash_attncuteflash_fwd_sm100FlashAttentionForwardSm100_object_at__tensor0000o12811101213_tensor0000o12811101213_tensor0000o12810111213_tensor0000o12811101213_tensor_0:
[----:B------:R-:W1:Y:S02]  /*0000*/  LDC R1, c[0x0][0x37c] ;  /* 0x0000df00ff017b82 */ /* 0x000e640000000800 */
[----:B-1----:R-:W-:Y:S01]  /*0010*/  IADD3 R1, PT, PT, R1, -0x8, RZ ;  /* 0xfffffff801017810 */ /* 0x002fe20007ffe0ff */
[----:B------:R-:W1:Y:S05]  /*0020*/  S2R R0, SR_TID.X ;  /* 0x0000000000007919 */ /* 0x000e6a0000002100 */
[----:B------:R-:W2:Y:S01]  /*0030*/  S2UR UR16, SR_CgaCtaId ;  /* 0x00000000001079c3 */ /* 0x000ea20000008800 */
[----:B------:R-:W3:Y:S01]  /*0040*/  LDCU UR7, c[0x0][0x36c] ;  /* 0x00006d80ff0777ac */ /* 0x000ee20008000800 */
[----:B------:R-:W-:-:S06]  /*0050*/  UMOV UR9, 0x1 ;  /* 0x0000000100097882 */ /* 0x000fcc0000000000 */
[----:B------:R-:W4:Y:S01]  /*0060*/  S2UR UR17, SR_CTAID.X ;  /* 0x00000000001179c3 */ /* 0x000f220000002500 */
[----:B---3--:R-:W-:Y:S02]  /*0070*/  UISETP.EQ.U32.AND UP4, UPT, UR7, 0x1, UPT ;  /* 0x000000010700788c */ /* 0x008fe4000bf82070 */
[----:B--2---:R-:W-:-:S04]  /*0080*/  ULEA.HI UR5, UR16, UR16, URZ, 0x1 ;  /* 0x0000001010057291 */ /* 0x004fc8000f8f08ff */
[----:B------:R-:W-:Y:S02]  /*0090*/  ULOP3.LUT UR4, UR5, 0xfffffffe, URZ, 0xc0, !UPT ;  /* 0xfffffffe05047892 */ /* 0x000fe4000f8ec0ff */
[----:B------:R-:W-:Y:S01]  /*00a0*/  USHF.R.U32.HI UR5, URZ, 0x1, UR5 ;  /* 0x00000001ff057899 */ /* 0x000fe20008011605 */
[----:B-1----:R-:W-:Y:S01]  /*00b0*/  SHF.R.U32.HI R0, RZ, 0x5, R0 ;  /* 0x00000005ff007819 */ /* 0x002fe20000011600 */
[----:B------:R-:W-:Y:S02]  /*00c0*/  UISETP.NE.AND UP0, UPT, UR16, UR4, UPT ;  /* 0x000000041000728c */ /* 0x000fe4000bf05270 */
[----:B----4-:R-:W-:Y:S01]  /*00d0*/  ULOP3.LUT UR6, UR17, 0x1, URZ, 0xc0, !UPT ;  /* 0x0000000111067892 */ /* 0x010fe2000f8ec0ff */
[----:B------:R-:W-:Y:S01]  /*00e0*/  R2UR UR10, R0 ;  /* 0x00000000000a72ca */ /* 0x000fe200000e0000 */
[----:B------:R-:W-:-:S04]  /*00f0*/  UISETP.LT.AND UP0, UPT, UR16, URZ, UP0 ;  /* 0x000000ff1000728c */ /* 0x000fc80008701270 */
[----:B------:R-:W-:Y:S01]  /*0100*/  IMAD.U32 R6, RZ, RZ, UR6 ;  /* 0x00000006ff067e24 */ /* 0x000fe2000f8e00ff */
[----:B------:R-:W-:Y:S02]  /*0110*/  UIADD3 UR6, UPT, UPT, -UR4, UR16, URZ ;  /* 0x0000001004067290 */ /* 0x000fe4000fffe1ff */
[----:B------:R-:W-:Y:S02]  /*0120*/  UIADD3 UR4, UPT, UPT, UR5, -0x1, URZ ;  /* 0xffffffff05047890 */ /* 0x000fe4000fffe0ff */
[----:B------:R-:W-:Y:S02]  /*0130*/  ULOP3.LUT UR7, UR6, 0x1, URZ, 0x3c, !UPT ;  /* 0x0000000106077892 */ /* 0x000fe4000f8e3cff */
[----:B------:R-:W-:Y:S02]  /*0140*/  @!UP0 UIADD3 UR4, UPT, UPT, UR5, URZ, URZ ;  /* 0x000000ff05048290 */ /* 0x000fe4000fffe0ff */
[----:B------:R-:W-:Y:S02]  /*0150*/  UISETP.NE.AND UP6, UPT, UR10, URZ, UPT ;  /* 0x000000ff0a00728c */ /* 0x000fe4000bfc5270 */
[----:B------:R-:W-:-:S02]  /*0160*/  UIADD3 UR4, UPT, UPT, UR4, UR4, URZ ;  /* 0x0000000404047290 */ /* 0x000fc4000fffe0ff */
[----:B------:R-:W-:Y:S02]  /*0170*/  USHF.L.U32 UR8, UR9, UR6, URZ ;  /* 0x0000000609087299 */ /* 0x000fe400080006ff */
[----:B------:R-:W-:Y:S02]  /*0180*/  USHF.L.U32 UR6, UR9, UR7, URZ ;  /* 0x0000000709067299 */ /* 0x000fe400080006ff */
[----:B------:R-:W-:Y:S01]  /*0190*/  IMAD.U32 R3, RZ, RZ, UR4 ;  /* 0x00000004ff037e24 */ /* 0x000fe2000f8e00ff */
[----:B------:R-:W-:Y:S02]  /*01a0*/  UISETP.NE.AND UP5, UPT, UR10, 0xc, UPT ;  /* 0x0000000c0a00788c */ /* 0x000fe4000bfa5270 */
[----:B------:R-:W-:Y:S01]  /*01b0*/  ULOP3.LUT UR54, UR6, UR8, URZ, 0xfc, !UPT ;  /* 0x0000000806367292 */ /* 0x000fe2000f8efcff */
[----:B------:R-:W-:Y:S11]  /*01c0*/  BRA.U UP6, `(.L_x_0) ;  /* 0x0000000106387547 */ /* 0x000ff6000b800000 */
[----:B------:R-:W1:Y:S02]  /*01d0*/  LDCU.64 UR4, c[0x0][0x348] ;  /* 0x00006900ff0477ac */ /* 0x000e640008000a00 */
[----:B-1----:R-:W-:Y:S02]  /*01e0*/  UIADD3 UR10, UP3, UPT, UR4, 0x80, URZ ;  /* 0x00000080040a7890 */ /* 0x002fe4000ff7e0ff */
[----:B------:R-:W-:Y:S02]  /*01f0*/  UIADD3 UR8, UP2, UPT, UR4, 0x100, URZ ;  /* 0x0000010004087890 */ /* 0x000fe4000ff5e0ff */
[----:B------:R-:W-:Y:S02]  /*0200*/  UIADD3 UR6, UP1, UPT, UR4, 0x180, URZ ;  /* 0x0000018004067890 */ /* 0x000fe4000ff3e0ff */
[----:B------:R-:W-:Y:S02]  /*0210*/  UIADD3 UR4, UP0, UPT, UR4, 0x200, URZ ;  /* 0x0000020004047890 */ /* 0x000fe4000ff1e0ff */
[----:B------:R-:W-:-:S02]  /*0220*/  UIADD3.X UR11, UPT, UPT, URZ, UR5, URZ, UP3, !UPT ;  /* 0x00000005ff0b7290 */ /* 0x000fc40009ffe4ff */
[----:B------:R-:W-:Y:S02]  /*0230*/  UIADD3.X UR9, UPT, UPT, URZ, UR5, URZ, UP2, !UPT ;  /* 0x00000005ff097290 */ /* 0x000fe400097fe4ff */
[----:B------:R-:W-:Y:S02]  /*0240*/  UIADD3.X UR7, UPT, UPT, URZ, UR5, URZ, UP1, !UPT ;  /* 0x00000005ff077290 */ /* 0x000fe40008ffe4ff */
[----:B------:R-:W-:-:S03]  /*0250*/  UIADD3.X UR5, UPT, UPT, URZ, UR5, URZ, UP0, !UPT ;  /* 0x00000005ff057290 */ /* 0x000fc600087fe4ff */
[----:B------:R1:W-:Y:S02]  /*0260*/  UTMACCTL.PF [UR10] ;  /* 0x000000000a0079b9 */ /* 0x0003e40008040000 */
[----:B------:R1:W-:Y:S02]  /*0270*/  UTMACCTL.PF [UR8] ;  /* 0x00000000080079b9 */ /* 0x0003e40008040000 */
[----:B------:R1:W-:Y:S02]  /*0280*/  UTMACCTL.PF [UR6] ;  /* 0x00000000060079b9 */ /* 0x0003e40008040000 */
[----:B------:R1:W-:Y:S02]  /*0290*/  UTMACCTL.PF [UR4] ;  /* 0x00000000040079b9 */ /* 0x0003e40008040000 */
[----:B-1----:R-:W-:Y:S01]  /*02a0*/  NOP ;  /* 0x0000000000007918 */ /* 0x002fe20000000000 */
.L_x_0:
[----:B------:R-:W-:Y:S05]  /*02b0*/  BRA.U UP5, `(.L_x_1) ;  /* 0x00000001052c7547 */ /* 0x000fea000b800000 */
[----:B------:R-:W1:Y:S01]  /*02c0*/  S2UR UR6, SR_CgaCtaId ;  /* 0x00000000000679c3 */ /* 0x000e620000008800 */
[----:B------:R-:W-:Y:S01]  /*02d0*/  UMOV UR4, 0x400 ;  /* 0x0000040000047882 */ /* 0x000fe20000000000 */
[----:B------:R-:W-:Y:S01]  /*02e0*/  UMOV UR5, 0x20 ;  /* 0x0000002000057882 */ /* 0x000fe20000000000 */
[----:B------:R-:W-:Y:S01]  /*02f0*/  ELECT P0, URZ, PT ;  /* 0x0000000000ff782f */ /* 0x000fe20003800000 */
[----:B-1----:R-:W-:Y:S02]  /*0300*/  ULEA UR6, UR6, UR4, 0x18 ;  /* 0x0000000406067291 */ /* 0x002fe4000f8ec0ff */
[----:B------:R-:W-:-:S04]  /*0310*/  UIADD3 UR4, UPT, UPT, -UR5, 0x100000, URZ ;  /* 0x0010000005047890 */ /* 0x000fc8000fffe1ff */
[----:B------:R-:W-:Y:S02]  /*0320*/  USHF.L.U32 UR5, UR4, 0xb, URZ ;  /* 0x0000000b04057899 */ /* 0x000fe400080006ff */
[----:B------:R-:W-:Y:S01]  /*0330*/  USHF.L.U32 UR4, UR4, 0x1, URZ ;  /* 0x0000000104047899 */ /* 0x000fe200080006ff */
[----:B------:R-:W1:Y:S11]  /*0340*/  FENCE.VIEW.ASYNC.S ;  /* 0x00000000000073c6 */ /* 0x000e760000000000 */
[----:B-1----:R1:W2:Y:S01]  /*0350*/  SYNCS.EXCH.64 URZ, [UR6+0x220], UR4 ;  /* 0x0002200406ff75b2 */ /* 0x0022a20008000100 */
[----:B------:R-:W-:Y:S01]  /*0360*/  NOP ;  /* 0x0000000000007918 */ /* 0x000fe20000000000 */
.L_x_1:
[----:B------:R-:W-:Y:S01]  /*0370*/  NOP ;  /* 0x0000000000007918 */ /* 0x000fe20000000000 */
[----:B------:R-:W-:Y:S05]  /*0380*/  BRA.U UP6, `(.L_x_2) ;  /* 0x0000000106347547 */ /* 0x000fea000b800000 */
[----:B-1----:R-:W1:Y:S01]  /*0390*/  S2UR UR4, SR_CgaCtaId ;  /* 0x00000000000479c3 */ /* 0x002e620000008800 */
[----:B------:R-:W-:Y:S01]  /*03a0*/  UMOV UR5, 0x400 ;  /* 0x0000040000057882 */ /* 0x000fe20000000000 */
[----:B------:R-:W-:Y:S02]  /*03b0*/  UMOV UR6, 0x1 ;  /* 0x0000000100067882 */ /* 0x000fe40000000000 */
[----:B------:R-:W-:-:S04]  /*03c0*/  UIADD3 UR6, UPT, UPT, -UR6, 0x100000, URZ ;  /* 0x0010000006067890 */ /* 0x000fc8000fffe1ff */
[----:B------:R-:W-:Y:S02]  /*03d0*/  USHF.L.U32 UR7, UR6, 0xb, URZ ;  /* 0x0000000b06077899 */ /* 0x000fe400080006ff */
[----:B------:R-:W-:Y:S02]  /*03e0*/  USHF.L.U32 UR6, UR6, 0x1, URZ ;  /* 0x0000000106067899 */ /* 0x000fe400080006ff */
[----:B-1----:R-:W-:Y:S01]  /*03f0*/  ULEA UR4, UR4, UR5, 0x18 ;  /* 0x0000000504047291 */ /* 0x002fe2000f8ec0ff */
[----:B------:R-:W1:Y:S11]  /*0400*/  FENCE.VIEW.ASYNC.S ;  /* 0x00000000000073c6 */ /* 0x000e760000000000 */
[----:B-1----:R3:W4:Y:S01]  /*0410*/  SYNCS.EXCH.64 URZ, [UR4], UR6 ;  /* 0x0000000604ff75b2 */ /* 0x0027220008000100 */
[----:B------:R3:W1:Y:S01]  /*0420*/  SYNCS.EXCH.64 URZ, [UR4+0x8], UR6 ;  /* 0x0000080604ff75b2 */ /* 0x0006620008000100 */
[----:B------:R3:W2:Y:S01]  /*0430*/  SYNCS.EXCH.64 URZ, [UR4+0x10], UR6 ;  /* 0x0000100604ff75b2 */ /* 0x0006a20008000100 */
[----:B------:R3:W1:Y:S02]  /*0440*/  SYNCS.EXCH.64 URZ, [UR4+0x18], UR6 ;  /* 0x0000180604ff75b2 */ /* 0x0006640008000100 */
[----:B---3--:R-:W-:Y:S01]  /*0450*/  NOP ;  /* 0x0000000000007918 */ /* 0x008fe20000000000 */
.L_x_2:
[----:B------:R-:W-:Y:S05]  /*0460*/  BRA.U UP6, `(.L_x_3) ;  /* 0x0000000106e07547 */ /* 0x000fea000b800000 */
[----:B-1----:R-:W-:Y:S01]  /*0470*/  UMOV UR4, 0x400 ;  /* 0x0000040000047882 */ /* 0x002fe20000000000 */
[----:B------:R-:W-:Y:S01]  /*0480*/  UMOV UR6, 0x1 ;  /* 0x0000000100067882 */ /* 0x000fe20000000000 */
[----:B------:R-:W-:Y:S02]  /*0490*/  ULEA UR4, UR16, UR4, 0x18 ;  /* 0x0000000410047291 */ /* 0x000fe4000f8ec0ff */
[----:B------:R-:W-:-:S04]  /*04a0*/  UIADD3 UR6, UPT, UPT, -UR6, 0x100000, URZ ;  /* 0x0010000006067890 */ /* 0x000fc8000fffe1ff */
[----:B------:R-:W-:Y:S02]  /*04b0*/  USHF.L.U32 UR7, UR6, 0xb, URZ ;  /* 0x0000000b06077899 */ /* 0x000fe400080006ff */
[----:B------:R-:W-:Y:S01]  /*04c0*/  USHF.L.U32 UR6, UR6, 0x1, URZ ;  /* 0x0000000106067899 */ /* 0x000fe200080006ff */
[----:B------:R-:W-:Y:S02]  /*04d0*/  UMOV UR8, 0x200 ;  /* 0x0000020000087882 */ /* 0x000fe40000000000 */
[----:B------:R-:W-:-:S04]  /*04e0*/  UIADD3 UR8, UPT, UPT, -UR8, 0x100000, URZ ;  /* 0x0010000008087890 */ /* 0x000fc8000fffe1ff */
[----:B------:R-:W-:Y:S02]  /*04f0*/  USHF.L.U32 UR9, UR8, 0xb, URZ ;  /* 0x0000000b08097899 */ /* 0x000fe400080006ff */
[----:B------:R-:W-:Y:S01]  /*0500*/  USHF.L.U32 UR8, UR8, 0x1, URZ ;  /* 0x0000000108087899 */ /* 0x000fe200080006ff */
[----:B------:R-:W1:Y:S02]  /*0510*/  FENCE.VIEW.ASYNC.S ;  /* 0x00000000000073c6 */ /* 0x000e640000000000 */
[----:B-1----:R3:W1:Y:S01]  /*0520*/  SYNCS.EXCH.64 URZ, [UR4+0x20], UR6 ;  /* 0x0000200604ff75b2 */ /* 0x0026620008000100 */
[----:B------:R3:W4:Y:S01]  /*0530*/  SYNCS.EXCH.64 URZ, [UR4+0x28], UR6 ;  /* 0x0000280604ff75b2 */ /* 0x0007220008000100 */
[----:B------:R3:W2:Y:S01]  /*0540*/  SYNCS.EXCH.64 URZ, [UR4+0x30], UR6 ;  /* 0x0000300604ff75b2 */ /* 0x0006a20008000100 */
[----:B------:R3:W1:Y:S01]  /*0550*/  SYNCS.EXCH.64 URZ, [UR4+0x38], UR6 ;  /* 0x0000380604ff75b2 */ /* 0x0006620008000100 */
        /* <DEDUP_REMOVED lines=39> */
[----:B------:R3:W1:Y:S02]  /*07d0*/  SYNCS.EXCH.64 URZ, [UR4+0x178], UR8 ;  /* 0x0001780804ff75b2 */ /* 0x0006640008000100 */
[----:B--234-:R-:W-:Y:S01]  /*07e0*/  NOP ;  /* 0x0000000000007918 */ /* 0x01cfe20000000000 */
.L_x_3:
[----:B------:R-:W-:Y:S05]  /*07f0*/  BRA.U UP6, `(.L_x_4) ;  /* 0x0000000106a07547 */ /* 0x000fea000b800000 */
[----:B-1----:R-:W-:Y:S01]  /*0800*/  UMOV UR4, 0x400 ;  /* 0x0000040000047882 */ /* 0x002fe20000000000 */
[----:B------:R-:W-:Y:S01]  /*0810*/  UMOV UR14, 0x8 ;  /* 0x00000008000e7882 */ /* 0x000fe20000000000 */
[----:B------:R-:W-:Y:S01]  /*0820*/  UMOV UR8, 0x1 ;  /* 0x0000000100087882 */ /* 0x000fe20000000000 */
[----:B------:R-:W-:Y:S02]  /*0830*/  ULEA UR4, UR16, UR4, 0x18 ;  /* 0x0000000410047291 */ /* 0x000fe4000f8ec0ff */
[----:B------:R-:W-:-:S04]  /*0840*/  UIADD3 UR14, UPT, UPT, -UR14, 0x100000, URZ ;  /* 0x001000000e0e7890 */ /* 0x000fc8000fffe1ff */
[----:B------:R-:W-:Y:S02]  /*0850*/  USHF.L.U32 UR15, UR14, 0xb, URZ ;  /* 0x0000000b0e0f7899 */ /* 0x000fe400080006ff */
[----:B------:R-:W-:Y:S01]  /*0860*/  USHF.L.U32 UR14, UR14, 0x1, URZ ;  /* 0x000000010e0e7899 */ /* 0x000fe200080006ff */
[----:B------:R-:W-:Y:S01]  /*0870*/  UMOV UR12, 0x100 ;  /* 0x00000100000c7882 */ /* 0x000fe20000000000 */
        /* <DEDUP_REMOVED lines=10> */
[----:B------:R-:W-:Y:S02]  /*0920*/  USHF.L.U32 UR6, UR6, 0x1, URZ ;  /* 0x0000000106067899 */ /* 0x000fe400080006ff */
        /* <DEDUP_REMOVED lines=20> */
[----:B---3--:R-:W-:Y:S01]  /*0a70*/  NOP ;  /* 0x0000000000007918 */ /* 0x008fe20000000000 */
.L_x_4:
[----:B------:R-:W-:Y:S01]  /*0a80*/  NOP ;  /* 0x0000000000007918 */ /* 0x000fe20000000000 */
[----:B------:R-:W-:Y:S05]  /*0a90*/  BRA.U !UP4, `(.L_x_5) ;  /* 0x000000010c087547 */ /* 0x000fea000b800000 */
[----:B-12-4-:R-:W-:Y:S01]  /*0aa0*/  UCGABAR_ARV ;  /* 0x00000000000079c7 */ /* 0x016fe20008000000 */
[----:B------:R-:W-:Y:S05]  /*0ab0*/  BRA `(.L_x_6) ;  /* 0x0000000000047947 */ /* 0x000fea0003800000 */
.L_x_5:
[----:B-12-4-:R-:W-:Y:S01]  /*0ac0*/  NOP ;  /* 0x0000000000007918 */ /* 0x016fe20000000000 */
.L_x_6:
[----:B------:R-:W-:Y:S05]  /*0ad0*/  BRA.U !UP4, `(.L_x_7) ;  /* 0x000000010c0c7547 */ /* 0x000fea000b800000 */
[----:B------:R-:W-:Y:S01]  /*0ae0*/  UCGABAR_WAIT ;  /* 0x0000000000007dc7 */ /* 0x000fe20008000000 */
[----:B------:R-:W-:Y:S01]  /*0af0*/  CCTL.IVALL ;  /* 0x00000000ff00798f */ /* 0x000fe20002000000 */
[----:B------:R-:W-:Y:S05]  /*0b00*/  BRA `(.L_x_8) ;  /* 0x0000000000047947 */ /* 0x000fea0003800000 */
.L_x_7:
[----:B------:R-:W-:Y:S06]  /*0b10*/  BAR.SYNC.DEFER_BLOCKING 0x0 ;  /* 0x0000000000007b1d */ /* 0x000fec0000010000 */
.L_x_8:
[----:B------:R-:W1:Y:S02]  /*0b20*/  S2UR UR4, SR_CgaSize ;  /* 0x00000000000479c3 */ /* 0x000e640000008a00 */
[----:B-1----:R-:W-:-:S12]  /*0b30*/  UIMAD UR4, UR4, -0xa0, URZ ;  /* 0xffffff60040478a4 */ /* 0x002fd8000f8e02ff */
[----:B------:R-:W1:Y:S01]  /*0b40*/  LDCU UR4, c[0x0][UR4+0x2b0] ;  /* 0x00005600040477ac */ /* 0x000e620008000800 */
[----:B------:R-:W-:Y:S01]  /*0b50*/  I2FP.F32.U32 R2, UR17 ;  /* 0x0000001100027c45 */ /* 0x000fe20008201000 */
[----:B------:R-:W-:Y:S01]  /*0b60*/  BSSY.RECONVERGENT B1, `(.L_x_9) ;  /* 0x00003bb000017945 */ /* 0x000fe20003800200 */
[----:B------:R-:W-:-:S13]  /*0b70*/  R2UR UR5, R0 ;  /* 0x00000000000572ca */ /* 0x000fda00000e0000 */
[----:B------:R-:W-:Y:S01]  /*0b80*/  UISETP.NE.AND UP0, UPT, UR5, 0xe, UPT ;  /* 0x0000000e0500788c */ /* 0x000fe2000bf05270 */
[----:B-1----:R-:W-:-:S06]  /*0b90*/  FMUL R2, R2, UR4 ;  /* 0x0000000402027c20 */ /* 0x002fcc0008400000 */
[----:B------:R-:W1:Y:S02]  /*0ba0*/  F2I.U32.TRUNC.NTZ R2, R2 ;  /* 0x0000000200027305 */ /* 0x000e64000020f000 */
[----:B-1----:R-:W-:-:S13]  /*0bb0*/  R2UR UR4, R2 ;  /* 0x00000000020472ca */ /* 0x002fda00000e0000 */
[----:B------:R-:W-:Y:S01]  /*0bc0*/  IMAD.U32 R2, RZ, RZ, UR4 ;  /* 0x00000004ff027e24 */ /* 0x000fe2000f8e00ff */
[----:B------:R-:W-:Y:S06]  /*0bd0*/  BRA.U !UP0, `(.L_x_10) ;  /* 0x0000000108187547 */ /* 0x000fec000b800000 */
[----:B------:R-:W-:-:S13]  /*0be0*/  R2UR UR4, R0 ;  /* 0x00000000000472ca */ /* 0x000fda00000e0000 */
[----:B------:R-:W-:-:S09]  /*0bf0*/  UISETP.NE.AND UP0, UPT, UR4, 0xf, UPT ;  /* 0x0000000f0400788c */ /* 0x000fd2000bf05270 */
[----:B------:R-:W-:Y:S05]  /*0c00*/  BRA.U UP0, `(.L_x_11) ;  /* 0x0000001500507547 */ /* 0x000fea000b800000 */
[----:B------:R-:W-:-:S08]  /*0c10*/  NOP ;  /* 0x0000000000007918 */ /* 0x000fd00000000000 */
[----:B------:R-:W1:-:S00]  /*0c20*/  USETMAXREG.DEALLOC.CTAPOOL 0x78 ;  /* 0x00000078000079c8 */ /* 0x000e4000080e0500 */
[----:B-1----:R-:W-:Y:S05]  /*0c30*/  BRA `(.L_x_12) ;  /* 0x0000003800b07947 */ /* 0x002fea0003800000 */
.L_x_10:
[----:B------:R-:W-:-:S08]  /*0c40*/  NOP ;  /* 0x0000000000007918 */ /* 0x000fd00000000000 */
[----:B------:R-:W1:-:S00]  /*0c50*/  USETMAXREG.DEALLOC.CTAPOOL 0x78 ;  /* 0x00000078000079c8 */ /* 0x000e4000080e0500 */
[----:B------:R-:W2:Y:S01]  /*0c60*/  LDCU UR4, c[0x0][0x610] ;  /* 0x0000c200ff0477ac */ /* 0x000ea20008000800 */
[----:B-1----:R-:W-:Y:S01]  /*0c70*/  R2UR UR11, R2 ;  /* 0x00000000020b72ca */ /* 0x002fe200000e0000 */
[----:B------:R-:W-:Y:S02]  /*0c80*/  HFMA2 R7, -RZ, RZ, 0, 5.9604644775390625e-08 ;  /* 0x00000001ff077431 */ /* 0x000fe400000001ff */
[----:B------:R-:W-:Y:S01]  /*0c90*/  IMAD.MOV.U32 R8, RZ, RZ, 0x1 ;  /* 0x00000001ff087424 */ /* 0x000fe200078e00ff */
[----:B------:R-:W1:Y:S01]  /*0ca0*/  LDCU.U8 UR9, c[0x0][0x614] ;  /* 0x0000c280ff0977ac */ /* 0x000e620008000000 */
[----:B------:R-:W3:Y:S01]  /*0cb0*/  LDCU.U8 UR6, c[0x0][0x615] ;  /* 0x0000c2a0ff0677ac */ /* 0x000ee20008000000 */
[----:B------:R-:W4:Y:S01]  /*0cc0*/  LDCU UR7, c[0x0][0x38c] ;  /* 0x00007180ff0777ac */ /* 0x000f220008000800 */
[----:B------:R-:W5:Y:S06]  /*0cd0*/  LDCU UR8, c[0x0][0x61c] ;  /* 0x0000c380ff0877ac */ /* 0x000f6c0008000800 */
[----:B--2---:R-:W-:Y:S01]  /*0ce0*/  UIMAD.WIDE.U32 UR4, UR11, UR4, URZ ;  /* 0x000000040b0472a5 */ /* 0x004fe2000f8e00ff */
[----:B------:R-:W2:Y:S03]  /*0cf0*/  LDCU UR10, c[0x0][0x624] ;  /* 0x0000c480ff0a77ac */ /* 0x000ea60008000800 */
[----:B------:R-:W-:Y:S01]  /*0d00*/  UIADD3 UR4, UPT, UPT, UR11, -UR5, URZ ;  /* 0x800000050b047290 */ /* 0x000fe2000fffe0ff */
[----:B------:R-:W2:Y:S03]  /*0d10*/  LDCU.U8 UR12, c[0x0][0x620] ;  /* 0x0000c400ff0c77ac */ /* 0x000ea60008000000 */
[----:B-1----:R-:W-:-:S02]  /*0d20*/  USHF.R.U32.HI UR4, URZ, UR9, UR4 ;  /* 0x00000009ff047299 */ /* 0x002fc40008011604 */
[----:B----4-:R-:W-:Y:S02]  /*0d30*/  UIADD3 UR9, UPT, UPT, UR7, -0x1, URZ ;  /* 0xffffffff07097890 */ /* 0x010fe4000fffe0ff */
[----:B------:R-:W-:Y:S02]  /*0d40*/  UIADD3 UR4, UPT, UPT, UR5, UR4, URZ ;  /* 0x0000000405047290 */ /* 0x000fe4000fffe0ff */
[----:B------:R-:W-:Y:S02]  /*0d50*/  UISETP.GT.AND UP1, UPT, UR7, URZ, UPT ;  /* 0x000000ff0700728c */ /* 0x000fe4000bf24270 */
[----:B---3--:R-:W-:Y:S02]  /*0d60*/  USHF.R.U32.HI UR52, URZ, UR6, UR4 ;  /* 0x00000006ff347299 */ /* 0x008fe40008011604 */
[----:B------:R-:W-:Y:S02]  /*0d70*/  UIADD3 UR6, UPT, UPT, -UR7, URZ, URZ ;  /* 0x000000ff07067290 */ /* 0x000fe4000fffe1ff */
[----:B-----5:R-:W-:-:S02]  /*0d80*/  UIMAD.WIDE.U32 UR4, UR52, UR8, URZ ;  /* 0x00000008340472a5 */ /* 0x020fc4000f8e00ff */
[----:B------:R-:W-:Y:S02]  /*0d90*/  USHF.R.S32.HI UR6, URZ, 0x1f, UR6 ;  /* 0x0000001fff067899 */ /* 0x000fe40008011406 */
[----:B------:R-:W-:Y:S02]  /*0da0*/  USHF.R.S32.HI UR8, URZ, 0x1f, UR9 ;  /* 0x0000001fff087899 */ /* 0x000fe40008011409 */
[----:B------:R-:W-:Y:S02]  /*0db0*/  ULEA.HI UR7, UR6, -UR7, URZ, 0x7 ;  /* 0x8000000706077291 */ /* 0x000fe4000f8f38ff */
[----:B--2---:R-:W-:Y:S01]  /*0dc0*/  UISETP.GE.AND UP0, UPT, UR11, UR10, UPT ;  /* 0x0000000a0b00728c */ /* 0x004fe2000bf06270 */
[----:B------:R-:W-:Y:S01]  /*0dd0*/  UMOV UR6, UR5 ;  /* 0x0000000500067c82 */ /* 0x000fe20008000000 */
[----:B------:R-:W-:Y:S02]  /*0de0*/  ULEA.HI UR8, UR8, UR9, URZ, 0x7 ;  /* 0x0000000908087291 */ /* 0x000fe4000f8f38ff */
[----:B------:R-:W-:-:S02]  /*0df0*/  USHF.R.S32.HI UR4, URZ, 0x7, UR7 ;  /* 0x00000007ff047899 */ /* 0x000fc40008011407 */
[----:B------:R-:W-:Y:S02]  /*0e00*/  UIADD3 UR5, UPT, UPT, UR52, -UR6, URZ ;  /* 0x8000000634057290 */ /* 0x000fe4000fffe0ff */
[----:B------:R-:W-:Y:S02]  /*0e10*/  ULEA.HI.SX32 UR46, UR8, 0x1, 0x19 ;  /* 0x00000001082e7891 */ /* 0x000fe4000f8fcaff */
[----:B------:R-:W-:Y:S02]  /*0e20*/  UIADD3 UR4, UPT, UPT, -UR4, URZ, URZ ;  /* 0x000000ff04047290 */ /* 0x000fe4000fffe1ff */
[----:B------:R-:W-:-:S04]  /*0e30*/  USHF.R.U32.HI UR5, URZ, UR12, UR5 ;  /* 0x0000000cff057299 */ /* 0x000fc80008011605 */
[----:B------:R-:W-:Y:S01]  /*0e40*/  UIADD3 UR5, UPT, UPT, UR6, UR5, URZ ;  /* 0x0000000506057290 */ /* 0x000fe2000fffe0ff */
[----:B------:R-:W-:Y:S02]  /*0e50*/  @!UP1 UMOV UR46, UR4 ;  /* 0x00000004002e9c82 */ /* 0x000fe40008000000 */
[----:B------:R-:W-:Y:S01]  /*0e60*/  UMOV UR6, URZ ;  /* 0x000000ff00067c82 */ /* 0x000fe20008000000 */
[----:B------:R-:W-:Y:S08]  /*0e70*/  BRA.U UP0, `(.L_x_13) ;  /* 0x0000000d001c7547 */ /* 0x000ff0000b800000 */
[----:B------:R-:W1:Y:S01]  /*0e80*/  LDCU.U8 UR4, c[0x0][0x621] ;  /* 0x0000c420ff0477ac */ /* 0x000e620008000000 */
[----:B------:R-:W-:Y:S01]  /*0e90*/  R2UR UR9, R6 ;  /* 0x00000000060972ca */ /* 0x000fe200000e0000 */
[----:B------:R-:W-:Y:S01]  /*0ea0*/  IMAD.MOV.U32 R7, RZ, RZ, 0x1 ;  /* 0x00000001ff077424 */ /* 0x000fe200078e00ff */
[----:B------:R-:W-:Y:S01]  /*0eb0*/  R2UR UR8, R2 ;  /* 0x00000000020872ca */ /* 0x000fe200000e0000 */
[----:B------:R-:W2:Y:S01]  /*0ec0*/  LDCU UR6, c[0x0][0x60c] ;  /* 0x0000c180ff0677ac */ /* 0x000ea20008000800 */
[----:B------:R-:W-:Y:S01]  /*0ed0*/  IMAD.MOV.U32 R8, RZ, RZ, 0x1 ;  /* 0x00000001ff087424 */ /* 0x000fe200078e00ff */
[----:B------:R-:W3:Y:S01]  /*0ee0*/  LDCU UR7, c[0x0][0x618] ;  /* 0x0000c300ff0777ac */ /* 0x000ee20008000800 */
[----:B------:R-:W-:Y:S01]  /*0ef0*/  UMOV UR14, 0x400 ;  /* 0x00000400000e7882 */ /* 0x000fe20000000000 */
[----:B------:R-:W-:Y:S02]  /*0f00*/  UIADD3 UR15, UPT, UPT, UR46, -0x1, URZ ;  /* 0xffffffff2e0f7890 */ /* 0x000fe4000fffe0ff */
[----:B------:R-:W-:-:S02]  /*0f10*/  ULEA UR14, UR16, UR14, 0x18 ;  /* 0x0000000e100e7291 */ /* 0x000fc4000f8ec0ff */
[----:B------:R-:W-:Y:S02]  /*0f20*/  UIADD3 UR43, UPT, UPT, -UR52, URZ, URZ ;  /* 0x000000ff342b7290 */ /* 0x000fe4000fffe1ff */
[----:B-1----:R-:W-:Y:S02]  /*0f30*/  USHF.R.U32.HI UR53, URZ, UR4, UR5 ;  /* 0x00000004ff357299 */ /* 0x002fe40008011605 */
[----:B------:R-:W-:Y:S02]  /*0f40*/  USHF.L.U32 UR26, UR9, 0x6, URZ ;  /* 0x00000006091a7899 */ /* 0x000fe400080006ff */
[----:B------:R-:W-:Y:S02]  /*0f50*/  UIADD3 UR4, UPT, UPT, -UR53, URZ, URZ ;  /* 0x000000ff35047290 */ /* 0x000fe4000fffe1ff */
[----:B------:R-:W-:Y:S02]  /*0f60*/  USHF.L.U32 UR27, UR15, 0x7, URZ ;  /* 0x000000070f1b7899 */ /* 0x000fe400080006ff */
[----:B------:R-:W-:-:S02]  /*0f70*/  UIADD3 UR33, UPT, UPT, UR14, 0x8, URZ ;  /* 0x000000080e217890 */ /* 0x000fc4000fffe0ff */
[----:B--2---:R-:W-:Y:S01]  /*0f80*/  UIMAD UR43, UR43, UR6, UR8 ;  /* 0x000000062b2b72a4 */ /* 0x004fe2000f8e0208 */
[----:B------:R-:W1:Y:S02]  /*0f90*/  S2UR UR47, SR_CgaSize ;  /* 0x00000000002f79c3 */ /* 0x000e640000008a00 */
[----:B-1----:R-:W-:-:S12]  /*0fa0*/  UIMAD UR47, UR47, -0xa0, URZ ;  /* 0xffffff602f2f78a4 */ /* 0x002fd8000f8e02ff */
[----:B------:R-:W1:Y:S01]  /*0fb0*/  LDCU UR47, c[0x0][UR47+0x2c0] ;  /* 0x000058002f2f77ac */ /* 0x000e620008000800 */
[----:B------:R-:W-:Y:S01]  /*0fc0*/  UIADD3 UR30, UPT, UPT, UR46, 0x1fffffe, URZ ;  /* 0x01fffffe2e1e7890 */ /* 0x000fe2000fffe0ff */
[----:B------:R-:W2:Y:S01]  /*0fd0*/  LDCU.64 UR38, c[0x0][0x348] ;  /* 0x00006900ff2677ac */ /* 0x000ea20008000a00 */
[----:B------:R-:W-:Y:S02]  /*0fe0*/  UIADD3 UR51, UPT, UPT, UR26, UR27, URZ ;  /* 0x0000001b1a337290 */ /* 0x000fe4000fffe0ff */
[----:B------:R-:W-:Y:S02]  /*0ff0*/  ULOP3.LUT UR41, UR14, 0xfefffc00, URZ, 0xc0, !UPT ;  /* 0xfefffc000e297892 */ /* 0x000fe4000f8ec0ff */
[----:B---3--:R-:W-:Y:S02]  /*1000*/  UIMAD UR52, UR4, UR7, UR52 ;  /* 0x00000007043472a4 */ /* 0x008fe4000f8e0234 */
[----:B------:R-:W-:Y:S02]  /*1010*/  ULOP3.LUT UR33, UR33, 0xfefffc08, URZ, 0xc0, !UPT ;  /* 0xfefffc0821217892 */ /* 0x000fe4000f8ec0ff */
[----:B------:R-:W-:Y:S01]  /*1020*/  UISETP.NE.AND UP0, UPT, UR9, URZ, UPT ;  /* 0x000000ff0900728c */ /* 0x000fe2000bf05270 */
[----:B------:R-:W-:Y:S01]  /*1030*/  UMOV UR6, URZ ;  /* 0x000000ff00067c82 */ /* 0x000fe20008000000 */
[----:B------:R-:W-:-:S09]  /*1040*/  UMOV UR31, UR8 ;  /* 0x00000008001f7c82 */ /* 0x000fd20008000000 */
.L_x_28:
[----:B------:R-:W-:Y:S01]  /*1050*/  ULEA UR4, UR6, UR14, 0x3 ;  /* 0x0000000e06047291 */ /* 0x000fe2000f8e18ff */
[----:B------:R-:W-:Y:S01]  /*1060*/  SHF.L.U32 R10, R7, 0x1f, RZ ;  /* 0x0000001f070a7819 */ /* 0x000fe200000006ff */
[----:B------:R-:W-:Y:S02]  /*1070*/  ULEA UR48, UR6, UR14, 0xd ;  /* 0x0000000e06307291 */ /* 0x000fe4000f8e68ff */
[----:B--2---:R-:W-:Y:S02]  /*1080*/  UIADD3 UR9, UP1, UPT, UR38, 0x100, URZ ;  /* 0x0000010026097890 */ /* 0x004fe4000ff3e0ff */
[----:B------:R-:W-:Y:S02]  /*1090*/  UIADD3 UR49, UPT, UPT, UR4, 0x20, URZ ;  /* 0x0000002004317890 */ /* 0x000fe4000fffe0ff */
[----:B------:R-:W-:Y:S01]  /*10a0*/  UIADD3.X UR8, UPT, UPT, URZ, UR39, URZ, UP1, !UPT ;  /* 0x00000027ff087290 */ /* 0x000fe20008ffe4ff */
[----:B------:R-:W2:Y:S01]  /*10b0*/  SYNCS.PHASECHK.TRANS64.TRYWAIT P0, [UR4+0xc0], R10 ;  /* 0x0000c00aff0075a7 */ /* 0x000ea20008001104 */
[----:B------:R-:W-:-:S02]  /*10c0*/  UIADD3 UR48, UPT, UPT, UR48, 0x10c00, URZ ;  /* 0x00010c0030307890 */ /* 0x000fc4000fffe0ff */
[----:B------:R-:W-:Y:S02]  /*10d0*/  ULOP3.LUT UR49, UR49, 0xfefffff8, URZ, 0xc0, !UPT ;  /* 0xfefffff831317892 */ /* 0x000fe4000f8ec0ff */
[----:B------:R-:W-:Y:S01]  /*10e0*/  UPLOP3.LUT UP3, UPT, UPT, UPT, UP0, 0x80, 0x8 ;  /* 0x000000000008789c */ /* 0x000fe20003f6f000 */
[----:B--2---:R-:W-:Y:S10]  /*10f0*/  @!P0 BRA `(.L_x_14) ;  /* 0x000000c400548947 */ /* 0x004ff40003800000 */
.L_x_103:
[----:B------:R-:W-:Y:S01]  /*1100*/  ULOP3.LUT UR9, UR9, UR8, URZ, 0x3c, !UPT ;  /* 0x0000000809097292 */ /* 0x000fe2000f8e3cff */
[----:B------:R-:W-:Y:S01]  /*1110*/  SHF.L.U32 R5, R8, 0x1f, RZ ;  /* 0x0000001f08057819 */ /* 0x000fe200000006ff */
[----:B------:R-:W-:Y:S02]  /*1120*/  UMOV UR50, URZ ;  /* 0x000000ff00327c82 */ /* 0x000fe40008000000 */
[----:B------:R-:W-:-:S04]  /*1130*/  ULOP3.LUT UR8, UR9, UR8, URZ, 0x3c, !UPT ;  /* 0x0000000809087292 */ /* 0x000fc8000f8e3cff */
[----:B------:R-:W-:Y:S01]  /*1140*/  ULOP3.LUT UR9, UR9, UR8, URZ, 0x3c, !UPT ;  /* 0x0000000809097292 */ /* 0x000fe2000f8e3cff */
[----:B------:R-:W-:Y:S11]  /*1150*/  BRA.U UP3, `(.L_x_15) ;  /* 0x00000001030c7547 */ /* 0x000ff6000b800000 */
[----:B------:R-:W-:-:S13]  /*1160*/  ELECT P0, URZ, PT ;  /* 0x0000000000ff782f */ /* 0x000fda0003800000 */
[----:B--2---:R-:W-:-:S04]  /*1170*/  @P0 MOV R4, 0x4000 ;  /* 0x0000400000040802 */ /* 0x004fc80000000f00 */
[----:B------:R3:W-:Y:S03]  /*1180*/  @P0 SYNCS.ARRIVE.TRANS64 RZ, [UR4+0x20], R4 ;  /* 0x00002004ffff09a7 */ /* 0x0007e60008000004 */
.L_x_15:
[----:B------:R4:W-:Y:S01]  /*1190*/  UTMALDG.4D.2CTA [UR48], [UR8], desc[URZ] ;  /* 0x0000ff30080075b4 */ /* 0x0009e20008219000 */
[----:B------:R-:W5:Y:S01]  /*11a0*/  SYNCS.PHASECHK.TRANS64.TRYWAIT P0, [UR14+0x10], R5 ;  /* 0x00001005ff0075a7 */ /* 0x000f62000800110e */
[----:B------:R-:W-:Y:S01]  /*11b0*/  R2UR UR7, R6 ;  /* 0x00000000060772ca */ /* 0x000fe200000e0000 */
[----:B------:R-:W-:Y:S02]  /*11c0*/  UIADD3 UR4, UP1, UPT, UR38, 0x80, URZ ;  /* 0x0000008026047890 */ /* 0x000fe4000ff3e0ff */
[----:B------:R-:W-:Y:S02]  /*11d0*/  UIADD3 UR40, UPT, UPT, UR14, 0x8c00, URZ ;  /* 0x00008c000e287890 */ /* 0x000fe4000fffe0ff */
[----:B------:R-:W-:Y:S01]  /*11e0*/  UIADD3.X UR5, UPT, UPT, URZ, UR39, URZ, UP1, !UPT ;  /* 0x00000027ff057290 */ /* 0x000fe20008ffe4ff */
[----:B------:R-:W-:Y:S01]  /*11f0*/  UMOV UR42, URZ ;  /* 0x000000ff002a7c82 */ /* 0x000fe20008000000 */
[----:B------:R-:W-:Y:S01]  /*1200*/  UMOV UR44, UR52 ;  /* 0x00000034002c7c82 */ /* 0x000fe20008000000 */
[----:B------:R-:W-:-:S05]  /*1210*/  UMOV UR45, UR53 ;  /* 0x00000035002d7c82 */ /* 0x000fca0008000000 */
[----:B------:R-:W-:-:S04]  /*1220*/  ULEA UR43, UR43, UR7, 0x2 ;  /* 0x000000072b2b7291 */ /* 0x000fc8000f8e10ff */
[----:B------:R-:W-:Y:S01]  /*1230*/  USHF.L.U32 UR43, UR43, 0x7, URZ ;  /* 0x000000072b2b7899 */ /* 0x000fe200080006ff */
[----:B----45:R-:W-:Y:S11]  /*1240*/  @!P0 BRA `(.L_x_16) ;  /* 0x000000c4001c8947 */ /* 0x030ff60003800000 */
.L_x_105:
[----:B------:R-:W-:Y:S05]  /*1250*/  BRA.U UP3, `(.L_x_17) ;  /* 0x00000001030c7547 */ /* 0x000fea000b800000 */
[----:B------:R-:W-:-:S13]  /*1260*/  ELECT P0, URZ, PT ;  /* 0x0000000000ff782f */ /* 0x000fda0003800000 */
[----:B--23--:R-:W-:-:S04]  /*1270*/  @P0 MOV R4, 0x8000 ;  /* 0x0000800000040802 */ /* 0x00cfc80000000f00 */
[----:B------:R4:W-:Y:S03]  /*1280*/  @P0 SYNCS.ARRIVE.TRANS64 RZ, [UR14], R4 ;  /* 0x00000004ffff09a7 */ /* 0x0009e6000800000e */
.L_x_17:
[----:B------:R5:W-:Y:S01]  /*1290*/  UTMALDG.4D.2CTA [UR40], [UR4], desc[URZ] ;  /* 0x0000ff28040075b4 */ /* 0x000be20008219000 */
[----:B------:R-:W2:Y:S01]  /*12a0*/  SYNCS.PHASECHK.TRANS64.TRYWAIT P0, [UR14+0x18], R5 ;  /* 0x00001805ff0075a7 */ /* 0x000ea2000800110e */
[----:B------:R-:W-:Y:S02]  /*12b0*/  UIADD3 UR6, UPT, UPT, UR6, 0x1, URZ ;  /* 0x0000000106067890 */ /* 0x000fe4000fffe0ff */
[----:B------:R-:W-:Y:S02]  /*12c0*/  UIADD3 UR9, UP1, UPT, UR38, 0x80, URZ ;  /* 0x0000008026097890 */ /* 0x000fe4000ff3e0ff */
[----:B------:R-:W-:Y:S02]  /*12d0*/  UISETP.NE.AND UP2, UPT, UR6, 0x14, UPT ;  /* 0x000000140600788c */ /* 0x000fe4000bf45270 */
[----:B------:R-:W-:Y:S02]  /*12e0*/  UIADD3 UR32, UPT, UPT, UR14, 0xcc00, URZ ;  /* 0x0000cc000e207890 */ /* 0x000fe4000fffe0ff */
[----:B------:R-:W-:-:S02]  /*12f0*/  UIADD3.X UR8, UPT, UPT, URZ, UR39, URZ, UP1, !UPT ;  /* 0x00000027ff087290 */ /* 0x000fc40008ffe4ff */
[----:B------:R-:W-:Y:S02]  /*1300*/  USEL UR6, UR6, URZ, UP2 ;  /* 0x000000ff06067287 */ /* 0x000fe40009000000 */
[----:B------:R-:W-:Y:S02]  /*1310*/  UIADD3 UR35, UPT, UPT, UR43, 0x100, URZ ;  /* 0x000001002b237890 */ /* 0x000fe4000fffe0ff */
[----:B-----5:R-:W-:Y:S01]  /*1320*/  USEL UR5, URZ, 0x1, UP2 ;  /* 0x00000001ff057887 */ /* 0x020fe20009000000 */
[----:B--2---:R-:W-:Y:S11]  /*1330*/  @!P0 BRA `(.L_x_18) ;  /* 0x000000c400008947 */ /* 0x004ff60003800000 */
.L_x_107:
[----:B------:R-:W-:Y:S01]  /*1340*/  ULOP3.LUT UR9, UR9, UR8, URZ, 0x3c, !UPT ;  /* 0x0000000809097292 */ /* 0x000fe2000f8e3cff */
[----:B------:R-:W-:Y:S01]  /*1350*/  LOP3.LUT R7, R7, UR5, RZ, 0x3c, !PT ;  /* 0x0000000507077c12 */ /* 0x000fe2000f8e3cff */
[----:B------:R-:W-:Y:S02]  /*1360*/  ULEA UR4, UR6, UR14, 0x3 ;  /* 0x0000000e06047291 */ /* 0x000fe4000f8e18ff */
[----:B------:R-:W-:Y:S01]  /*1370*/  ULOP3.LUT UR8, UR9, UR8, URZ, 0x3c, !UPT ;  /* 0x0000000809087292 */ /* 0x000fe2000f8e3cff */
[----:B------:R-:W-:Y:S01]  /*1380*/  SHF.L.U32 R5, R7, 0x1f, RZ ;  /* 0x0000001f07057819 */ /* 0x000fe200000006ff */
[----:B------:R-:W-:Y:S01]  /*1390*/  UMOV UR34, URZ ;  /* 0x000000ff00227c82 */ /* 0x000fe20008000000 */
[----:B------:R-:W-:Y:S01]  /*13a0*/  UMOV UR36, UR52 ;  /* 0x0000003400247c82 */ /* 0x000fe20008000000 */
[----:B------:R-:W-:Y:S01]  /*13b0*/  UMOV UR37, UR53 ;  /* 0x0000003500257c82 */ /* 0x000fe20008000000 */
[----:B------:R-:W-:Y:S01]  /*13c0*/  ULOP3.LUT UR9, UR9, UR8, URZ, 0x3c, !UPT ;  /* 0x0000000809097292 */ /* 0x000fe2000f8e3cff */
[----:B------:R-:W-:Y:S11]  /*13d0*/  BRA.U UP3, `(.L_x_19) ;  /* 0x00000001030c7547 */ /* 0x000ff6000b800000 */
[----:B------:R-:W-:-:S13]  /*13e0*/  ELECT P0, URZ, PT ;  /* 0x0000000000ff782f */ /* 0x000fda0003800000 */
[----:B--234-:R-:W-:-:S04]  /*13f0*/  @P0 MOV R4, 0x8000 ;  /* 0x0000800000040802 */ /* 0x01cfc80000000f00 */
[----:B------:R2:W-:Y:S03]  /*1400*/  @P0 SYNCS.ARRIVE.TRANS64 RZ, [UR14+0x8], R4 ;  /* 0x00000804ffff09a7 */ /* 0x0005e6000800000e */
.L_x_19:
[----:B------:R5:W-:Y:S01]  /*1410*/  UTMALDG.4D.2CTA [UR32], [UR8], desc[URZ] ;  /* 0x0000ff20080075b4 */ /* 0x000be20008219000 */
[----:B------:R-:W2:Y:S01]  /*1420*/  SYNCS.PHASECHK.TRANS64.TRYWAIT P0, [UR4+0xc0], R5 ;  /* 0x0000c005ff0075a7 */ /* 0x000ea20008001104 */
[----:B------:R-:W-:Y:S02]  /*1430*/  ULEA UR24, UR6, UR14, 0xd ;  /* 0x0000000e06187291 */ /* 0x000fe4000f8e68ff */
[----:B------:R-:W-:Y:S02]  /*1440*/  UIADD3 UR25, UPT, UPT, UR4, 0x20, URZ ;  /* 0x0000002004197890 */ /* 0x000fe4000fffe0ff */
[----:B------:R-:W-:Y:S02]  /*1450*/  UIADD3 UR24, UPT, UPT, UR24, 0x10c00, URZ ;  /* 0x00010c0018187890 */ /* 0x000fe4000fffe0ff */
[----:B------:R-:W-:Y:S02]  /*1460*/  ULOP3.LUT UR25, UR25, 0xfefffff8, URZ, 0xc0, !UPT ;  /* 0xfefffff819197892 */ /* 0x000fe4000f8ec0ff */
[----:B-----5:R-:W-:-:S04]  /*1470*/  UIADD3 UR9, UP1, UPT, UR38, 0x180, URZ ;  /* 0x0000018026097890 */ /* 0x020fc8000ff3e0ff */
[----:B------:R-:W-:Y:S01]  /*1480*/  UIADD3.X UR8, UPT, UPT, URZ, UR39, URZ, UP1, !UPT ;  /* 0x00000027ff087290 */ /* 0x000fe20008ffe4ff */
[----:B--2---:R-:W-:Y:S11]  /*1490*/  @!P0 BRA `(.L_x_20) ;  /* 0x000000c000c88947 */ /* 0x004ff60003800000 */
.L_x_109:
[----:B------:R-:W-:Y:S01]  /*14a0*/  ULOP3.LUT UR9, UR9, UR8, URZ, 0x3c, !UPT ;  /* 0x0000000809097292 */ /* 0x000fe2000f8e3cff */
[----:B------:R-:W-:Y:S01]  /*14b0*/  UMOV UR28, UR52 ;  /* 0x00000034001c7c82 */ /* 0x000fe20008000000 */
[----:B------:R-:W-:Y:S02]  /*14c0*/  UMOV UR29, UR53 ;  /* 0x00000035001d7c82 */ /* 0x000fe40008000000 */
[----:B------:R-:W-:-:S04]  /*14d0*/  ULOP3.LUT UR8, UR9, UR8, URZ, 0x3c, !UPT ;  /* 0x0000000809087292 */ /* 0x000fc8000f8e3cff */
[----:B------:R-:W-:Y:S01]  /*14e0*/  ULOP3.LUT UR9, UR9, UR8, URZ, 0x3c, !UPT ;  /* 0x0000000809097292 */ /* 0x000fe2000f8e3cff */
[----:B------:R-:W-:Y:S11]  /*14f0*/  BRA.U UP3, `(.L_x_21) ;  /* 0x00000001030c7547 */ /* 0x000ff6000b800000 */
[----:B------:R-:W-:-:S13]  /*1500*/  ELECT P0, URZ, PT ;  /* 0x0000000000ff782f */ /* 0x000fda0003800000 */
[----:B--234-:R-:W-:-:S04]  /*1510*/  @P0 MOV R4, 0x4000 ;  /* 0x0000400000040802 */ /* 0x01cfc80000000f00 */
[----:B------:R2:W-:Y:S03]  /*1520*/  @P0 SYNCS.ARRIVE.TRANS64 RZ, [UR4+0x20], R4 ;  /* 0x00002004ffff09a7 */ /* 0x0005e60008000004 */
.L_x_21:
[----:B------:R2:W-:Y:S01]  /*1530*/  UTMALDG.4D.2CTA [UR24], [UR8], desc[URZ] ;  /* 0x0000ff18080075b4 */ /* 0x0005e20008219000 */
[----:B------:R-:W-:Y:S01]  /*1540*/  UIADD3 UR6, UPT, UPT, UR6, 0x1, URZ ;  /* 0x0000000106067890 */ /* 0x000fe2000fffe0ff */
[----:B------:R-:W-:-:S03]  /*1550*/  LOP3.LUT R8, R8, 0x1, RZ, 0x3c, !PT ;  /* 0x0000000108087812 */ /* 0x000fc600078e3cff */
[----:B------:R-:W-:-:S04]  /*1560*/  UISETP.NE.AND UP1, UPT, UR6, 0x14, UPT ;  /* 0x000000140600788c */ /* 0x000fc8000bf25270 */
[----:B------:R-:W-:Y:S02]  /*1570*/  USEL UR6, UR6, URZ, UP1 ;  /* 0x000000ff06067287 */ /* 0x000fe40008800000 */
[----:B------:R-:W-:Y:S02]  /*1580*/  USEL UR4, URZ, 0x1, UP1 ;  /* 0x00000001ff047887 */ /* 0x000fe40008800000 */
[----:B------:R-:W-:-:S04]  /*1590*/  UISETP.GE.AND UP1, UPT, UR46, 0x2, UPT ;  /* 0x000000022e00788c */ /* 0x000fc8000bf26270 */
[----:B------:R-:W-:-:S05]  /*15a0*/  LOP3.LUT R7, R7, UR4, RZ, 0x3c, !PT ;  /* 0x0000000407077c12 */ /* 0x000fca000f8e3cff */
[----:B--2---:R-:W-:Y:S05]  /*15b0*/  BRA.U !UP1, `(.L_x_22) ;  /* 0x0000000109e07547 */ /* 0x004fea000b800000 */
[----:B------:R-:W-:Y:S01]  /*15c0*/  R2UR UR4, R6 ;  /* 0x00000000060472ca */ /* 0x000fe200000e0000 */
[----:B------:R-:W-:Y:S02]  /*15d0*/  UIADD3 UR22, UP1, UPT, UR38, 0x180, URZ ;  /* 0x0000018026167890 */ /* 0x000fe4000ff3e0ff */
[----:B------:R-:W-:Y:S02]  /*15e0*/  UIADD3 UR24, UP2, UPT, UR38, 0x100, URZ ;  /* 0x0000010026187890 */ /* 0x000fe4000ff5e0ff */
[----:B------:R-:W-:Y:S02]  /*15f0*/  UIADD3.X UR23, UPT, UPT, URZ, UR39, URZ, UP1, !UPT ;  /* 0x00000027ff177290 */ /* 0x000fe40008ffe4ff */
[----:B------:R-:W-:Y:S01]  /*1600*/  UIADD3.X UR25, UPT, UPT, URZ, UR39, URZ, UP2, !UPT ;  /* 0x00000027ff197290 */ /* 0x000fe200097fe4ff */
[----:B------:R-:W-:Y:S01]  /*1610*/  UMOV UR7, URZ ;  /* 0x000000ff00077c82 */ /* 0x000fe20008000000 */
[----:B------:R-:W-:-:S04]  /*1620*/  UMOV UR18, URZ ;  /* 0x000000ff00127c82 */ /* 0x000fc80008000000 */
[----:B------:R-:W-:-:S11]  /*1630*/  UISETP.NE.AND UP1, UPT, UR4, URZ, UPT ;  /* 0x000000ff0400728c */ /* 0x000fd6000bf25270 */
.L_x_27:
[----:B------:R-:W-:Y:S01]  /*1640*/  ULEA UR4, UR6, UR14, 0x3 ;  /* 0x0000000e06047291 */ /* 0x000fe2000f8e18ff */
[----:B--234-:R-:W-:Y:S01]  /*1650*/  SHF.L.U32 R4, R7, 0x1f, RZ ;  /* 0x0000001f07047819 */ /* 0x01cfe200000006ff */
[----:B------:R-:W-:Y:S02]  /*1660*/  UIADD3 UR5, UPT, UPT, UR6, 0x1, URZ ;  /* 0x0000000106057890 */ /* 0x000fe4000fffe0ff */
[----:B------:R-:W-:Y:S02]  /*1670*/  UIADD3 UR11, UPT, UPT, UR30, -UR7, URZ ;  /* 0x800000071e0b7290 */ /* 0x000fe4000fffe0ff */
[----:B------:R-:W-:Y:S02]  /*1680*/  UISETP.NE.AND UP2, UPT, UR5, 0x14, UPT ;  /* 0x000000140500788c */ /* 0x000fe4000bf45270 */
[----:B------:R-:W-:Y:S01]  /*1690*/  ULEA UR16, UR6, UR14, 0xd ;  /* 0x0000000e06107291 */ /* 0x000fe2000f8e68ff */
[----:B------:R-:W2:Y:S01]  /*16a0*/  SYNCS.PHASECHK.TRANS64.TRYWAIT P0, [UR4+0xc0], R4 ;  /* 0x0000c004ff0075a7 */ /* 0x000ea20008001104 */
[----:B------:R-:W-:-:S02]  /*16b0*/  USEL UR8, URZ, 0x1, UP2 ;  /* 0x00000001ff087887 */ /* 0x000fc40009000000 */
[----:B------:R-:W-:Y:S02]  /*16c0*/  UIADD3 UR17, UPT, UPT, UR4, 0x20, URZ ;  /* 0x0000002004117890 */ /* 0x000fe4000fffe0ff */
[----:B------:R-:W-:Y:S02]  /*16d0*/  USHF.L.U32 UR11, UR11, 0x7, URZ ;  /* 0x000000070b0b7899 */ /* 0x000fe400080006ff */
[----:B------:R-:W-:Y:S01]  /*16e0*/  USEL UR6, UR5, URZ, UP2 ;  /* 0x000000ff05067287 */ /* 0x000fe20009000000 */
[----:B------:R-:W-:Y:S01]  /*16f0*/  LOP3.LUT R7, R7, UR8, RZ, 0x3c, !PT ;  /* 0x0000000807077c12 */ /* 0x000fe2000f8e3cff */
[----:B------:R-:W-:Y:S02]  /*1700*/  UIADD3 UR16, UPT, UPT, UR16, 0x10c00, URZ ;  /* 0x00010c0010107890 */ /* 0x000fe4000fffe0ff */
[----:B------:R-:W-:Y:S02]  /*1710*/  ULOP3.LUT UR17, UR17, 0xfefffff8, URZ, 0xc0, !UPT ;  /* 0xfefffff811117892 */ /* 0x000fe4000f8ec0ff */
[----:B------:R-:W-:-:S02]  /*1720*/  UIADD3 UR19, UPT, UPT, UR26, UR11, URZ ;  /* 0x0000000b1a137290 */ /* 0x000fc4000fffe0ff */
[----:B------:R-:W-:Y:S01]  /*1730*/  ULEA UR5, UR6, UR14, 0x3 ;  /* 0x0000000e06057291 */ /* 0x000fe2000f8e18ff */
[----:B--2---:R-:W-:Y:S11]  /*1740*/  @!P0 BRA `(.L_x_23) ;  /* 0x000000c0003c8947 */ /* 0x004ff60003800000 */
.L_x_111:
[----:B--2---:R-:W-:Y:S01]  /*1750*/  SHF.L.U32 R5, R7, 0x1f, RZ ;  /* 0x0000001f07057819 */ /* 0x004fe200000006ff */
[----:B------:R-:W-:Y:S01]  /*1760*/  UMOV UR20, UR52 ;  /* 0x0000003400147c82 */ /* 0x000fe20008000000 */
[----:B------:R-:W-:Y:S01]  /*1770*/  UMOV UR21, UR53 ;  /* 0x0000003500157c82 */ /* 0x000fe20008000000 */
[----:B------:R-:W-:Y:S05]  /*1780*/  BRA.U UP3, `(.L_x_24) ;  /* 0x00000001030c7547 */ /* 0x000fea000b800000 */
[----:B------:R-:W-:-:S13]  /*1790*/  ELECT P0, URZ, PT ;  /* 0x0000000000ff782f */ /* 0x000fda0003800000 */
[----:B------:R-:W-:-:S04]  /*17a0*/  @P0 MOV R4, 0x4000 ;  /* 0x0000400000040802 */ /* 0x000fc80000000f00 */
[----:B------:R2:W-:Y:S03]  /*17b0*/  @P0 SYNCS.ARRIVE.TRANS64 RZ, [UR4+0x20], R4 ;  /* 0x00002004ffff09a7 */ /* 0x0005e60008000004 */
.L_x_24:
[----:B------:R3:W-:Y:S01]  /*17c0*/  UTMALDG.4D.2CTA [UR16], [UR24], desc[URZ] ;  /* 0x0000ff10180075b4 */ /* 0x0007e20008219000 */
[----:B------:R-:W4:Y:S01]  /*17d0*/  SYNCS.PHASECHK.TRANS64.TRYWAIT P0, [UR5+0xc0], R5 ;  /* 0x0000c005ff0075a7 */ /* 0x000f220008001105 */
[----:B------:R-:W-:Y:S01]  /*17e0*/  UPLOP3.LUT UP3, UPT, UPT, UPT, UP1, 0x80, 0x8 ;  /* 0x000000000008789c */ /* 0x000fe20003f6f010 */
[----:B---34-:R-:W-:Y:S10]  /*17f0*/  @!P0 BRA `(.L_x_25) ;  /* 0x000000c000308947 */ /* 0x018ff40003800000 */
.L_x_113:
[----:B------:R-:W-:Y:S05]  /*1800*/  BRA.U UP3, `(.L_x_26) ;  /* 0x00000001030c7547 */ /* 0x000fea000b800000 */
[----:B------:R-:W-:-:S13]  /*1810*/  ELECT P0, URZ, PT ;  /* 0x0000000000ff782f */ /* 0x000fda0003800000 */
[----:B--2---:R-:W-:-:S04]  /*1820*/  @P0 MOV R4, 0x4000 ;  /* 0x0000400000040802 */ /* 0x004fc80000000f00 */
[----:B------:R3:W-:Y:S03]  /*1830*/  @P0 SYNCS.ARRIVE.TRANS64 RZ, [UR5+0x20], R4 ;  /* 0x00002004ffff09a7 */ /* 0x0007e60008000005 */
.L_x_26:
[----:B------:R-:W-:Y:S02]  /*1840*/  UIADD3 UR9, UPT, UPT, UR5, 0x20, URZ ;  /* 0x0000002005097890 */ /* 0x000fe4000fffe0ff */
[----:B------:R-:W-:Y:S02]  /*1850*/  ULEA UR8, UR6, UR14, 0xd ;  /* 0x0000000e06087291 */ /* 0x000fe4000f8e68ff */
[----:B------:R-:W-:Y:S02]  /*1860*/  ULOP3.LUT UR9, UR9, 0xfefffff8, URZ, 0xc0, !UPT ;  /* 0xfefffff809097892 */ /* 0x000fe4000f8ec0ff */
[----:B------:R-:W-:Y:S01]  /*1870*/  UIADD3 UR8, UPT, UPT, UR8, 0x10c00, URZ ;  /* 0x00010c0008087890 */ /* 0x000fe2000fffe0ff */
[----:B------:R-:W-:Y:S01]  /*1880*/  UMOV UR10, UR26 ;  /* 0x0000001a000a7c82 */ /* 0x000fe20008000000 */
[----:B------:R-:W-:Y:S01]  /*1890*/  UMOV UR12, UR52 ;  /* 0x00000034000c7c82 */ /* 0x000fe20008000000 */
[----:B------:R-:W-:Y:S01]  /*18a0*/  UMOV UR13, UR53 ;  /* 0x00000035000d7c82 */ /* 0x000fe20008000000 */
[----:B------:R-:W-:-:S02]  /*18b0*/  UIADD3 UR4, UPT, UPT, UR6, 0x1, URZ ;  /* 0x0000000106047890 */ /* 0x000fc4000fffe0ff */
[----:B------:R-:W-:-:S03]  /*18c0*/  UIADD3 UR7, UPT, UPT, UR7, 0x1, URZ ;  /* 0x0000000107077890 */ /* 0x000fc6000fffe0ff */
[----:B------:R4:W-:Y:S01]  /*18d0*/  UTMALDG.4D.2CTA [UR8], [UR22], desc[URZ] ;  /* 0x0000ff08160075b4 */ /* 0x0009e20008219000 */
[----:B------:R-:W-:-:S04]  /*18e0*/  UISETP.NE.AND UP2, UPT, UR4, 0x14, UPT ;  /* 0x000000140400788c */ /* 0x000fc8000bf45270 */
[----:B------:R-:W-:Y:S02]  /*18f0*/  USEL UR6, UR4, URZ, UP2 ;  /* 0x000000ff04067287 */ /* 0x000fe40009000000 */
[----:B------:R-:W-:Y:S02]  /*1900*/  USEL UR4, URZ, 0x1, UP2 ;  /* 0x00000001ff047887 */ /* 0x000fe40009000000 */
[----:B------:R-:W-:-:S04]  /*1910*/  UISETP.NE.AND UP2, UPT, UR7, UR15, UPT ;  /* 0x0000000f0700728c */ /* 0x000fc8000bf45270 */
[----:B------:R-:W-:-:S05]  /*1920*/  LOP3.LUT R7, R7, UR4, RZ, 0x3c, !PT ;  /* 0x0000000407077c12 */ /* 0x000fca000f8e3cff */
[----:B----4-:R-:W-:Y:S05]  /*1930*/  BRA.U UP2, `(.L_x_27) ;  /* 0xfffffffd02407547 */ /* 0x010fea000b83ffff */
.L_x_22:
[----:B------:R-:W5:Y:S01]  /*1940*/  LDCU UR4, c[0x0][0x610] ;  /* 0x0000c200ff0477ac */ /* 0x000f620008000800 */
[----:B------:R-:W2:Y:S01]  /*1950*/  LDCU.U8 UR10, c[0x0][0x614] ;  /* 0x0000c280ff0a77ac */ /* 0x000ea20008000000 */
[----:B-1----:R-:W-:Y:S01]  /*1960*/  UIADD3 UR31, UPT, UPT, UR47, UR31, URZ ;  /* 0x0000001f2f1f7290 */ /* 0x002fe2000fffe0ff */
[----:B------:R-:W1:Y:S01]  /*1970*/  LDCU.U8 UR7, c[0x0][0x615] ;  /* 0x0000c2a0ff0777ac */ /* 0x000e620008000000 */
[----:B------:R-:W3:Y:S02]  /*1980*/  LDCU.64 UR8, c[0x0][0x618] ;  /* 0x0000c300ff0877ac */ /* 0x000ee40008000a00 */
[----:B-----5:R-:W-:Y:S01]  /*1990*/  UIMAD.WIDE.U32 UR4, UR31, UR4, URZ ;  /* 0x000000041f0472a5 */ /* 0x020fe2000f8e00ff */
[----:B------:R-:W5:Y:S01]  /*19a0*/  LDCU.U8 UR11, c[0x0][0x620] ;  /* 0x0000c400ff0b77ac */ /* 0x000f620008000000 */
[----:B------:R-:W4:Y:S05]  /*19b0*/  LDCU UR43, c[0x0][0x60c] ;  /* 0x0000c180ff2b77ac */ /* 0x000f2a0008000800 */
[----:B------:R-:W-:-:S02]  /*19c0*/  UMOV UR4, UR5 ;  /* 0x0000000500047c82 */ /* 0x000fc40008000000 */
[----:B------:R-:W-:-:S04]  /*19d0*/  UIADD3 UR52, UPT, UPT, UR31, -UR4, URZ ;  /* 0x800000041f347290 */ /* 0x000fc8000fffe0ff */
[----:B--2---:R-:W-:Y:S01]  /*19e0*/  USHF.R.U32.HI UR52, URZ, UR10, UR52 ;  /* 0x0000000aff347299 */ /* 0x004fe20008011634 */
[----:B------:R-:W2:Y:S03]  /*19f0*/  LDCU.U8 UR10, c[0x0][0x621] ;  /* 0x0000c420ff0a77ac */ /* 0x000ea60008000000 */
[----:B------:R-:W-:-:S04]  /*1a00*/  UIADD3 UR52, UPT, UPT, UR4, UR52, URZ ;  /* 0x0000003404347290 */ /* 0x000fc8000fffe0ff */
[----:B-1----:R-:W-:Y:S01]  /*1a10*/  USHF.R.U32.HI UR52, URZ, UR7, UR52 ;  /* 0x00000007ff347299 */ /* 0x002fe20008011634 */
[----:B------:R-:W1:Y:S03]  /*1a20*/  LDCU UR7, c[0x0][0x624] ;  /* 0x0000c480ff0777ac */ /* 0x000e660008000800 */
[----:B---3--:R-:W-:-:S07]  /*1a30*/  UIMAD.WIDE.U32 UR4, UR52, UR9, URZ ;  /* 0x00000009340472a5 */ /* 0x008fce000f8e00ff */
[----:B------:R-:W-:Y:S02]  /*1a40*/  UMOV UR4, UR5 ;  /* 0x0000000500047c82 */ /* 0x000fe40008000000 */
[----:B------:R-:W-:-:S04]  /*1a50*/  UIADD3 UR5, UPT, UPT, UR52, -UR4, URZ ;  /* 0x8000000434057290 */ /* 0x000fc8000fffe0ff */
[----:B-----5:R-:W-:Y:S02]  /*1a60*/  USHF.R.U32.HI UR5, URZ, UR11, UR5 ;  /* 0x0000000bff057299 */ /* 0x020fe40008011605 */
[----:B-1----:R-:W-:Y:S02]  /*1a70*/  UISETP.GE.AND UP1, UPT, UR31, UR7, UPT ;  /* 0x000000071f00728c */ /* 0x002fe4000bf26270 */
[----:B------:R-:W-:Y:S02]  /*1a80*/  UIADD3 UR4, UPT, UPT, UR4, UR5, URZ ;  /* 0x0000000504047290 */ /* 0x000fe4000fffe0ff */
[----:B------:R-:W-:Y:S02]  /*1a90*/  UIADD3 UR5, UPT, UPT, -UR52, URZ, URZ ;  /* 0x000000ff34057290 */ /* 0x000fe4000fffe1ff */
[----:B--2---:R-:W-:Y:S02]  /*1aa0*/  USHF.R.U32.HI UR53, URZ, UR10, UR4 ;  /* 0x0000000aff357299 */ /* 0x004fe40008011604 */
[----:B----4-:R-:W-:-:S02]  /*1ab0*/  UIMAD UR43, UR43, UR5, UR31 ;  /* 0x000000052b2b72a4 */ /* 0x010fc4000f8e021f */
[----:B------:R-:W-:-:S04]  /*1ac0*/  UIADD3 UR4, UPT, UPT, -UR53, URZ, URZ ;  /* 0x000000ff35047290 */ /* 0x000fc8000fffe1ff */
[----:B------:R-:W-:Y:S01]  /*1ad0*/  UIMAD UR52, UR8, UR4, UR52 ;  /* 0x00000004083472a4 */ /* 0x000fe2000f8e0234 */
[----:B------:R-:W-:Y:S11]  /*1ae0*/  BRA.U !UP1, `(.L_x_28) ;  /* 0xfffffff509587547 */ /* 0x000ff6000b83ffff */
.L_x_13:
[----:B------:R-:W-:Y:S01]  /*1af0*/  UIADD3 UR4, UPT, UPT, UR6, 0x2, URZ ;  /* 0x0000000206047890 */ /* 0x000fe2000fffe0ff */
[----:B------:R-:W1:Y:S01]  /*1b00*/  S2UR UR16, SR_CgaCtaId ;  /* 0x00000000001079c3 */ /* 0x000e620000008800 */
[----:B------:R-:W-:Y:S01]  /*1b10*/  UISETP.NE.AND UP0, UPT, UR6, 0x13, UPT ;  /* 0x000000130600788c */ /* 0x000fe2000bf05270 */
[----:B------:R-:W-:-:S03]  /*1b20*/  R2UR UR14, R6 ;  /* 0x00000000060e72ca */ /* 0x000fc600000e0000 */
[----:B------:R-:W-:-:S04]  /*1b30*/  USEL UR4, UR4, 0x1, UP0 ;  /* 0x0000000104047887 */ /* 0x000fc80008000000 */
[----:B------:R-:W-:Y:S02]  /*1b40*/  UIADD3 UR5, UPT, UPT, UR4, 0x1, URZ ;  /* 0x0000000104057890 */ /* 0x000fe4000fffe0ff */
[----:B------:R-:W-:-:S04]  /*1b50*/  UISETP.NE.AND UP1, UPT, UR4, 0x14, UPT ;  /* 0x000000140400788c */ /* 0x000fc8000bf25270 */
[----:B------:R-:W-:Y:S02]  /*1b60*/  USEL UR13, UR5, 0x1, UP1 ;  /* 0x00000001050d7887 */ /* 0x000fe40008800000 */
[----:B------:R-:W-:Y:S02]  /*1b70*/  UISETP.EQ.XOR UP1, UPT, UR6, 0x13, !UP1 ;  /* 0x000000130600788c */ /* 0x000fe4000cf22a70 */
[----:B------:R-:W-:Y:S02]  /*1b80*/  UIADD3 UR4, UPT, UPT, UR13, 0x1, URZ ;  /* 0x000000010d047890 */ /* 0x000fe4000fffe0ff */
[----:B------:R-:W-:Y:S02]  /*1b90*/  UISETP.NE.AND UP0, UPT, UR13, 0x14, UPT ;  /* 0x000000140d00788c */ /* 0x000fe4000bf05270 */
[----:B------:R-:W-:Y:S02]  /*1ba0*/  UISETP.EQ.XOR UP1, UPT, UR13, 0x14, UP1 ;  /* 0x000000140d00788c */ /* 0x000fe40008f22a70 */
[----:B------:R-:W-:-:S04]  /*1bb0*/  USEL UR12, UR4, 0x1, UP0 ;  /* 0x00000001040c7887 */ /* 0x000fc80008000000 */
        /* <DEDUP_REMOVED lines=59> */
[----:B------:R-:W-:-:S03]  /*1f70*/  USEL UR5, UR4, 0x1, UP0 ;  /* 0x0000000104057887 */ /* 0x000fc60008000000 */
[----:B------:R-:W-:Y:S01]  /*1f80*/  UMOV UR4, 0x400 ;  /* 0x0000040000047882 */ /* 0x000fe20000000000 */
[----:B------:R-:W-:Y:S02]  /*1f90*/  UISETP.EQ.XOR UP1, UPT, UR5, 0x14, UP1 ;  /* 0x000000140500788c */ /* 0x000fe40008f22a70 */
[----:B------:R-:W-:Y:S02]  /*1fa0*/  UISETP.NE.AND UP0, UPT, UR5, 0x14, UPT ;  /* 0x000000140500788c */ /* 0x000fe4000bf05270 */
[----:B------:R-:W-:Y:S02]  /*1fb0*/  USEL UR6, URZ, 0x1, !UP1 ;  /* 0x00000001ff067887 */ /* 0x000fe4000c800000 */
[----:B-1----:R-:W-:Y:S02]  /*1fc0*/  ULEA UR4, UR16, UR4, 0x18 ;  /* 0x0000000410047291 */ /* 0x002fe4000f8ec0ff */
[----:B------:R-:W-:Y:S02]  /*1fd0*/  USEL UR5, UR5, URZ, UP0 ;  /* 0x000000ff05057287 */ /* 0x000fe40008000000 */
[----:B------:R-:W-:Y:S01]  /*1fe0*/  LOP3.LUT R7, R7, UR6, RZ, 0x3c, !PT ;  /* 0x0000000607077c12 */ /* 0x000fe2000f8e3cff */
[----:B------:R-:W-:-:S02]  /*1ff0*/  UISETP.NE.AND UP0, UPT, UR14, URZ, UPT ;  /* 0x000000ff0e00728c */ /* 0x000fc4000bf05270 */
[----:B------:R-:W-:Y:S02]  /*2000*/  ULEA UR5, UR5, UR4, 0x3 ;  /* 0x0000000405057291 */ /* 0x000fe4000f8e18ff */
[----:B------:R-:W-:-:S07]  /*2010*/  IMAD.U32 R10, R7, -0x80000000, RZ ;  /* 0x80000000070a7824 */ /* 0x000fce00078e00ff */
[----:B------:R-:W1:Y:S02]  /*2020*/  SYNCS.PHASECHK.TRANS64.TRYWAIT P0, [UR5+0xc0], R10 ;  /* 0x0000c00aff0075a7 */ /* 0x000e640008001105 */
[----:B-1----:R-:W-:Y:S05]  /*2030*/  @!P0 BRA `(.L_x_29) ;  /* 0x000000b800408947 */ /* 0x002fea0003800000 */
.L_x_115:
[----:B------:R-:W-:Y:S04]  /*2040*/  BSSY.RECONVERGENT B0, `(.L_x_11) ;  /* 0x0000010000007945 */ /* 0x000fe80003800200 */
[----:B------:R-:W-:Y:S05]  /*2050*/  BRA.U UP0, `(.L_x_30) ;  /* 0x00000001002c7547 */ /* 0x000fea000b800000 */
[----:B------:R-:W-:Y:S02]  /*2060*/  ELECT P0, URZ, PT ;  /* 0x0000000000ff782f */ /* 0x000fe40003800000 */
[----:B------:R-:W-:-:S11]  /*2070*/  SHF.L.U32 R8, R8, 0x1f, RZ ;  /* 0x0000001f08087819 */ /* 0x000fd600000006ff */
[----:B-1----:R-:W-:-:S04]  /*2080*/  @P0 IMAD.MOV.U32 R4, RZ, RZ, 0x4000 ;  /* 0x00004000ff040424 */ /* 0x002fc800078e00ff */
[----:B------:R1:W-:Y:S01]  /*2090*/  @P0 SYNCS.ARRIVE.TRANS64 RZ, [UR5+0x20], R4 ;  /* 0x00002004ffff09a7 */ /* 0x0003e20008000005 */
[----:B------:R-:W2:Y:S02]  /*20a0*/  SYNCS.PHASECHK.TRANS64.TRYWAIT P0, [UR4+0x18], R8 ;  /* 0x00001808ff0075a7 */ /* 0x000ea40008001104 */
[----:B-12---:R-:W-:Y:S05]  /*20b0*/  @!P0 BRA `(.L_x_31) ;  /* 0x000000b8003c8947 */ /* 0x006fea0003800000 */
.L_x_117:
[----:B------:R-:W-:-:S13]  /*20c0*/  ELECT P0, URZ, PT ;  /* 0x0000000000ff782f */ /* 0x000fda0003800000 */
[----:B------:R-:W-:Y:S05]  /*20d0*/  @!P0 BRA `(.L_x_32) ;  /* 0x0000000000188947 */ /* 0x000fea0003800000 */
[----:B-1----:R-:W-:-:S04]  /*20e0*/  HFMA2 R4, -RZ, RZ, 0, -0.0 ;  /* 0x00008000ff047431 */ /* 0x002fc800000001ff */
[----:B------:R2:W-:Y:S01]  /*20f0*/  SYNCS.ARRIVE.TRANS64 RZ, [UR4+0x8], R4 ;  /* 0x00000804ffff79a7 */ /* 0x0005e20008000004 */
[----:B------:R-:W-:Y:S05]  /*2100*/  BRA `(.L_x_32) ;  /* 0x00000000000c7947 */ /* 0x000fea0003800000 */
.L_x_30:
[----:B------:R-:W-:-:S04]  /*2110*/  SHF.L.U32 R8, R8, 0x1f, RZ ;  /* 0x0000001f08087819 */ /* 0x000fc800000006ff */
[----:B------:R-:W2:Y:S02]  /*2120*/  SYNCS.PHASECHK.TRANS64.TRYWAIT P0, [UR4+0x18], R8 ;  /* 0x00001808ff0075a7 */ /* 0x000ea40008001104 */
[----:B--2---:R-:W-:Y:S05]  /*2130*/  @!P0 BRA `(.L_x_33) ;  /* 0x000000b800388947 */ /* 0x004fea0003800000 */
.L_x_32:
[----:B------:R-:W-:Y:S05]  /*2140*/  BSYNC.RECONVERGENT B0 ;  /* 0x0000000000007941 */ /* 0x000fea0003800200 */
.L_x_11:
[----:B------:R-:W-:-:S13]  /*2150*/  R2UR UR4, R0 ;  /* 0x00000000000472ca */ /* 0x000fda00000e0000 */
[----:B------:R-:W-:-:S09]  /*2160*/  UISETP.NE.AND UP0, UPT, UR4, 0xc, UPT ;  /* 0x0000000c0400788c */ /* 0x000fd2000bf05270 */
[----:B------:R-:W-:Y:S05]  /*2170*/  BRA.U UP0, `(.L_x_12) ;  /* 0x0000002500607547 */ /* 0x000fea000b800000 */
[----:B------:R-:W-:Y:S01]  /*2180*/  UMOV UR6, 0x400 ;  /* 0x0000040000067882 */ /* 0x000fe20000000000 */
[----:B------:R-:W-:Y:S01]  /*2190*/  UMOV UR4, 0x20 ;  /* 0x0000002000047882 */ /* 0x000fe20000000000 */
[----:B------:R-:W-:Y:S02]  /*21a0*/  ULEA UR6, UR16, UR6, 0x18 ;  /* 0x0000000610067291 */ /* 0x000fe4000f8ec0ff */
[----:B------:R-:W-:-:S04]  /*21b0*/  UIADD3 UR4, UPT, UPT, -UR4, 0x100000, URZ ;  /* 0x0010000004047890 */ /* 0x000fc8000fffe1ff */
[----:B------:R-:W-:Y:S02]  /*21c0*/  USHF.L.U32 UR5, UR4, 0xb, URZ ;  /* 0x0000000b04057899 */ /* 0x000fe400080006ff */
[----:B------:R-:W-:Y:S01]  /*21d0*/  USHF.L.U32 UR4, UR4, 0x1, URZ ;  /* 0x0000000104047899 */ /* 0x000fe200080006ff */
[----:B------:R-:W-:Y:S01]  /*21e0*/  ELECT P0, URZ, PT ;  /* 0x0000000000ff782f */ /* 0x000fe20003800000 */
[----:B------:R-:W3:Y:S10]  /*21f0*/  FENCE.VIEW.ASYNC.S ;  /* 0x00000000000073c6 */ /* 0x000ef40000000000 */
[----:B---3--:R3:W4:Y:S01]  /*2200*/  SYNCS.EXCH.64 URZ, [UR6+0x220], UR4 ;  /* 0x0002200406ff75b2 */ /* 0x0087220008000100 */
[----:B------:R-:W-:Y:S01]  /*2210*/  NOP ;  /* 0x0000000000007918 */ /* 0x000fe20000000000 */
[----:B------:R-:W5:-:S00]  /*2220*/  USETMAXREG.DEALLOC.CTAPOOL 0x78 ;  /* 0x00000078000079c8 */ /* 0x000f4000080e0500 */
[----:B----4-:R-:W-:Y:S01]  /*2230*/  NOP ;  /* 0x0000000000007918 */ /* 0x010fe20000000000 */
[----:B---3--:R-:W-:Y:S01]  /*2240*/  UMOV UR4, 0x40 ;  /* 0x0000004000047882 */ /* 0x008fe20000000000 */
[----:B------:R-:W-:Y:S01]  /*2250*/  UMOV UR5, 0x400 ;  /* 0x0000040000057882 */ /* 0x000fe20000000000 */
[----:B------:R-:W-:Y:S02]  /*2260*/  ULEA UR4, UR16, UR4, 0x18 ;  /* 0x0000000410047291 */ /* 0x000fe4000f8ec0ff */
[----:B------:R-:W-:-:S07]  /*2270*/  ULEA UR5, UR16, UR5, 0x18 ;  /* 0x0000000510057291 */ /* 0x000fce000f8ec0ff */
[----:B-12--5:R-:W1:Y:S02]  /*2280*/  LDS.U8 R4, [UR4] ;  /* 0x00000004ff047984 */ /* 0x026e640008000000 */
[----:B-1----:R-:W-:-:S13]  /*2290*/  ISETP.NE.AND P0, PT, R4, RZ, PT ;  /* 0x000000ff0400720c */ /* 0x002fda0003f05270 */
[----:B------:R-:W-:Y:S05]  /*22a0*/  @P0 BRA `(.L_x_34) ;  /* 0x0000000400640947 */ /* 0x000fea0003800000 */
[----:B------:R-:W-:Y:S02]  /*22b0*/  ULOP3.LUT UR4, UR16, 0x1, URZ, 0xc0, !UPT ;  /* 0x0000000110047892 */ /* 0x000fe4000f8ec0ff */
[----:B------:R-:W-:Y:S02]  /*22c0*/  ULOP3.LUT UR6, UR16, 0x1, URZ, 0x3c, !UPT ;  /* 0x0000000110067892 */ /* 0x000fe4000f8e3cff */
[----:B------:R-:W-:-:S09]  /*22d0*/  UISETP.NE.U32.AND UP0, UPT, UR4, 0x1, UPT ;  /* 0x000000010400788c */ /* 0x000fd2000bf05070 */
[----:B------:R-:W-:Y:S05]  /*22e0*/  BRA.U !UP0, `(.L_x_35) ;  /* 0x0000000108d07547 */ /* 0x000fea000b800000 */
[----:B------:R-:W-:Y:S01]  /*22f0*/  ELECT P0, URZ, PT ;  /* 0x0000000000ff782f */ /* 0x000fe20003800000 */
[----:B------:R-:W-:-:S12]  /*2300*/  BSSY B0, `(.L_x_35) ;  /* 0x0000032000007945 */ /* 0x000fd80003800000 */
[----:B------:R-:W-:Y:S05]  /*2310*/  @!P0 BRA `(.L_x_36) ;  /* 0x0000000000c08947 */ /* 0x000fea0003800000 */
[----:B------:R-:W-:Y:S01]  /*2320*/  UMOV UR4, 0x10 ;  /* 0x0000001000047882 */ /* 0x000fe20000000000 */
[----:B------:R-:W-:-:S04]  /*2330*/  IMAD.U32 R5, RZ, RZ, UR16 ;  /* 0x00000010ff057e24 */ /* 0x000fc8000f8e00ff */
[----:B------:R-:W-:Y:S04]  /*2340*/  DEPBAR.LE SB1, 0x36 ;  /* 0x00009d800000791a */ /* 0x000fe80000000000 */
[----:B------:R-:W1:Y:S02]  /*2350*/  UTCATOMSWS.2CTA.FIND_AND_SET.ALIGN UP1, UR4, UR4 ;  /* 0x00000004000475e3 */ /* 0x000e640008220800 */
[----:B-1----:R-:W-:Y:S01]  /*2360*/  PLOP3.LUT P0, PT, PT, PT, UP1, 0x80, 0x8 ;  /* 0x000000000008781c */ /* 0x002fe20003f0f018 */
[----:B------:R-:W-:-:S03]  /*2370*/  IMAD.U32 R11, RZ, RZ, UR4 ;  /* 0x00000004ff0b7e24 */ /* 0x000fc6000f8e00ff */
[----:B------:R-:W-:-:S04]  /*2380*/  SEL R4, RZ, 0xffffffff, !P0 ;  /* 0xffffffffff047807 */ /* 0x000fc80004000000 */
[----:B------:R-:W-:-:S13]  /*2390*/  ISETP.NE.AND P0, PT, R4, RZ, PT ;  /* 0x000000ff0400720c */ /* 0x000fda0003f05270 */
[----:B------:R-:W-:Y:S05]  /*23a0*/  @P0 BRA `(.L_x_37) ;  /* 0x0000000000240947 */ /* 0x000fea0003800000 */
.L_x_38:
[----:B------:R-:W-:Y:S05]  /*23b0*/  NANOSLEEP 0x64 ;  /* 0x000000640000795d */ /* 0x000fea0003800000 */
[----:B------:R-:W-:-:S05]  /*23c0*/  UMOV UR4, 0x10 ;  /* 0x0000001000047882 */ /* 0x000fca0000000000 */
[----:B------:R-:W-:Y:S04]  /*23d0*/  DEPBAR.LE SB1, 0x36 ;  /* 0x00009d800000791a */ /* 0x000fe80000000000 */
[----:B------:R-:W1:Y:S02]  /*23e0*/  UTCATOMSWS.2CTA.FIND_AND_SET.ALIGN UP1, UR4, UR4 ;  /* 0x00000004000475e3 */ /* 0x000e640008220800 */
[----:B-1----:R-:W-:Y:S01]  /*23f0*/  PLOP3.LUT P0, PT, PT, PT, UP1, 0x80, 0x8 ;  /* 0x000000000008781c */ /* 0x002fe20003f0f018 */
[----:B------:R-:W-:-:S03]  /*2400*/  IMAD.U32 R11, RZ, RZ, UR4 ;  /* 0x00000004ff0b7e24 */ /* 0x000fc6000f8e00ff */
[----:B------:R-:W-:-:S04]  /*2410*/  SEL R4, RZ, 0xffffffff, !P0 ;  /* 0xffffffffff047807 */ /* 0x000fc80004000000 */
[----:B------:R-:W-:-:S13]  /*2420*/  ISETP.NE.AND P0, PT, R4, RZ, PT ;  /* 0x000000ff0400720c */ /* 0x000fda0003f05270 */
[----:B------:R-:W-:Y:S05]  /*2430*/  @!P0 BRA `(.L_x_38) ;  /* 0xfffffffc00dc8947 */ /* 0x000fea000383ffff */
.L_x_37:
[----:B------:R-:W-:Y:S01]  /*2440*/  MOV R10, 0x60 ;  /* 0x00000060000a7802 */ /* 0x000fe20000000f00 */
[----:B------:R-:W-:Y:S01]  /*2450*/  IMAD.U32 R9, RZ, RZ, UR5 ;  /* 0x00000005ff097e24 */ /* 0x000fe2000f8e00ff */
[----:B------:R-:W-:Y:S02]  /*2460*/  MOV R4, 0x58 ;  /* 0x0000005800047802 */ /* 0x000fe40000000f00 */
[C---:B------:R-:W-:Y:S02]  /*2470*/  LEA R10, R5.reuse, R10, 0x18 ;  /* 0x0000000a050a7211 */ /* 0x040fe400078ec0ff */
[----:B------:R-:W-:Y:S01]  /*2480*/  LEA R5, R5, R4, 0x18 ;  /* 0x0000000405057211 */ /* 0x000fe200078ec0ff */
[----:B------:R-:W-:Y:S02]  /*2490*/  IMAD.U32 R4, RZ, RZ, UR6 ;  /* 0x00000006ff047e24 */ /* 0x000fe4000f8e00ff */
[----:B------:R-:W1:Y:S02]  /*24a0*/  LDS R12, [R10] ;  /* 0x000000000a0c7984 */ /* 0x000e640000000800 */
[----:B-1----:R-:W-:-:S04]  /*24b0*/  IMAD.U32 R12, R12, -0x80000000, RZ ;  /* 0x800000000c0c7824 */ /* 0x002fc800078e00ff */
[----:B------:R-:W1:Y:S02]  /*24c0*/  SYNCS.PHASECHK.TRANS64.TRYWAIT P0, [R5+URZ], R12 ;  /* 0x0000000c050075a7 */ /* 0x000e6400080011ff */
[----:B-1----:R-:W-:Y:S05]  /*24d0*/  @P0 BRA `(.L_x_39) ;  /* 0x0000000000080947 */ /* 0x002fea0003800000 */
[----:B------:R-:W1:Y:S02]  /*24e0*/  SYNCS.PHASECHK.TRANS64.TRYWAIT P0, [R5+URZ], R12 ;  /* 0x0000000c050075a7 */ /* 0x000e6400080011ff */
[----:B-1----:R-:W-:Y:S05]  /*24f0*/  @!P0 BRA `(.L_x_40) ;  /* 0x000000b400648947 */ /* 0x002fea0003800000 */
.L_x_39:
[----:B------:R-:W-:Y:S01]  /*2500*/  VIADD R9, R9, 0x228 ;  /* 0x0000022809097836 */ /* 0x000fe20000000000 */
[C---:B-1----:R-:W-:Y:S01]  /*2510*/  PRMT R5, R4.reuse, 0x654, R5 ;  /* 0x0000065404057816 */ /* 0x042fe20000000005 */
[----:B------:R-:W-:Y:S02]  /*2520*/  IMAD.MOV.U32 R8, RZ, RZ, 0x4 ;  /* 0x00000004ff087424 */ /* 0x000fe400078e00ff */
[C---:B------:R-:W-:Y:S01]  /*2530*/  IMAD.SHL.U32 R7, R11.reuse, 0x20, RZ ;  /* 0x000000200b077824 */ /* 0x040fe200078e00ff */
[----:B------:R-:W-:Y:S01]  /*2540*/  PRMT R4, R4, 0x654, R9 ;  /* 0x0000065404047816 */ /* 0x000fe20000000009 */
[----:B------:R1:W-:Y:S01]  /*2550*/  SYNCS.ARRIVE.TRANS64.RED RZ, [R5+URZ], R8 ;  /* 0x0000000805ff79a7 */ /* 0x0003e200080004ff */
[----:B------:R-:W-:Y:S02]  /*2560*/  IADD3 R9, PT, PT, R11, 0x10, RZ ;  /* 0x000000100b097810 */ /* 0x000fe40007ffe0ff */
[----:B------:R2:W-:Y:S04]  /*2570*/  STS [UR5+0x228], R7 ;  /* 0x00022807ff007988 */ /* 0x0005e80008000805 */
[----:B------:R3:W-:Y:S01]  /*2580*/  STAS [R4.64], R11 ;  /* 0x0000000b04007dbd */ /* 0x0007e2000c0008ff */
[----:B------:R-:W-:-:S02]  /*2590*/  UMOV UR4, 0x50 ;  /* 0x0000005000047882 */ /* 0x000fc40000000000 */
[----:B------:R-:W-:Y:S01]  /*25a0*/  ULEA UR4, UR16, UR4, 0x18 ;  /* 0x0000000410047291 */ /* 0x000fe2000f8ec0ff */
[----:B-1----:R-:W-:Y:S01]  /*25b0*/  MOV R8, 0xffff ;  /* 0x0000ffff00087802 */ /* 0x002fe20000000f00 */
[----:B--2---:R-:W-:-:S03]  /*25c0*/  IMAD.MOV.U32 R7, RZ, RZ, 0x1 ;  /* 0x00000001ff077424 */ /* 0x004fc600078e00ff */
[----:B------:R-:W-:Y:S02]  /*25d0*/  SHF.L.U32 R8, R8, R11, RZ ;  /* 0x0000000b08087219 */ /* 0x000fe400000006ff */
[----:B------:R-:W-:-:S04]  /*25e0*/  SHF.L.U32 R9, R7, R9, RZ ;  /* 0x0000000907097219 */ /* 0x000fc800000006ff */
[----:B------:R-:W-:-:S05]  /*25f0*/  LOP3.LUT R8, R9, R8, RZ, 0xfc, !PT ;  /* 0x0000000809087212 */ /* 0x000fca00078efcff */
[----:B------:R3:W-:Y:S04]  /*2600*/  ATOMS.OR RZ, [UR4], R8 ;  /* 0x00000008ffff798c */ /* 0x0007e8000b000004 */
[----:B------:R3:W-:Y:S02]  /*2610*/  ATOMS.XOR RZ, [R10], R7 ;  /* 0x000000070aff738c */ /* 0x0007e40003800000 */
.L_x_36:
[----:B------:R-:W-:Y:S05]  /*2620*/  BSYNC B0 ;  /* 0x0000000000007941 */ /* 0x000fea0003800000 */
.L_x_35:
[----:B------:R-:W-:Y:S05]  /*2630*/  BRA.U UP0, `(.L_x_41) ;  /* 0x0000000100907547 */ /* 0x000fea000b800000 */
[----:B------:R-:W-:Y:S05]  /*2640*/  WARPSYNC.ALL ;  /* 0x0000000000007948 */ /* 0x000fea0003800000 */
[----:B------:R-:W-:Y:S01]  /*2650*/  NOP ;  /* 0x0000000000007918 */ /* 0x000fe20000000000 */
[----:B------:R-:W-:-:S13]  /*2660*/  ELECT P0, URZ, PT ;  /* 0x0000000000ff782f */ /* 0x000fda0003800000 */
[----:B------:R-:W-:Y:S05]  /*2670*/  @!P0 BRA `(.L_x_41) ;  /* 0x0000000000808947 */ /* 0x000fea0003800000 */
[----:B---3--:R-:W-:Y:S01]  /*2680*/  IMAD.U32 R7, RZ, RZ, UR16 ;  /* 0x00000010ff077e24 */ /* 0x008fe2000f8e00ff */
[----:B------:R-:W-:Y:S02]  /*2690*/  MOV R8, 0x60 ;  /* 0x0000006000087802 */ /* 0x000fe40000000f00 */
[----:B------:R-:W-:Y:S02]  /*26a0*/  MOV R5, 0x58 ;  /* 0x0000005800057802 */ /* 0x000fe40000000f00 */
[C---:B------:R-:W-:Y:S02]  /*26b0*/  LEA R8, R7.reuse, R8, 0x18 ;  /* 0x0000000807087211 */ /* 0x040fe400078ec0ff */
[----:B------:R-:W-:-:S03]  /*26c0*/  LEA R7, R7, R5, 0x18 ;  /* 0x0000000507077211 */ /* 0x000fc600078ec0ff */
[----:B------:R-:W1:Y:S02]  /*26d0*/  LDS R4, [R8] ;  /* 0x0000000008047984 */ /* 0x000e640000000800 */
[----:B-1----:R-:W-:-:S04]  /*26e0*/  IMAD.U32 R4, R4, -0x80000000, RZ ;  /* 0x8000000004047824 */ /* 0x002fc800078e00ff */
[----:B------:R-:W1:Y:S02]  /*26f0*/  SYNCS.PHASECHK.TRANS64.TRYWAIT P0, [R7+URZ], R4 ;  /* 0x00000004070075a7 */ /* 0x000e6400080011ff */
[----:B-1----:R-:W-:Y:S05]  /*2700*/  @P0 BRA `(.L_x_42) ;  /* 0x0000000000080947 */ /* 0x002fea0003800000 */
[----:B------:R-:W1:Y:S02]  /*2710*/  SYNCS.PHASECHK.TRANS64.TRYWAIT P0, [R7+URZ], R4 ;  /* 0x00000004070075a7 */ /* 0x000e6400080011ff */
[----:B-1----:R-:W-:Y:S05]  /*2720*/  @!P0 BRA `(.L_x_43) ;  /* 0x000000b000f08947 */ /* 0x002fea0003800000 */
.L_x_42:
[----:B------:R-:W2:Y:S01]  /*2730*/  LDS R11, [UR5+0x228] ;  /* 0x00022805ff0b7984 */ /* 0x000ea20008000800 */
[----:B------:R-:W-:Y:S02]  /*2740*/  HFMA2 R4, -RZ, RZ, 0, 5.9604644775390625e-08 ;  /* 0x00000001ff047431 */ /* 0x000fe400000001ff */
[----:B-1----:R-:W-:Y:S02]  /*2750*/  IMAD.MOV.U32 R5, RZ, RZ, 0xffff ;  /* 0x0000ffffff057424 */ /* 0x002fe400078e00ff */
[----:B--2---:R-:W-:-:S03]  /*2760*/  IMAD.SHL.U32 R10, R11, 0x20, RZ ;  /* 0x000000200b0a7824 */ /* 0x004fc600078e00ff */
[----:B------:R-:W-:Y:S01]  /*2770*/  SHF.L.U32 R5, R5, R11, RZ ;  /* 0x0000000b05057219 */ /* 0x000fe200000006ff */
[----:B------:R-:W-:Y:S01]  /*2780*/  VIADD R9, R11, 0x10 ;  /* 0x000000100b097836 */ /* 0x000fe20000000000 */
[----:B------:R1:W-:Y:S01]  /*2790*/  STS [UR5+0x228], R10 ;  /* 0x0002280aff007988 */ /* 0x0003e20008000805 */
[----:B------:R-:W-:Y:S02]  /*27a0*/  UMOV UR4, 0x50 ;  /* 0x0000005000047882 */ /* 0x000fe40000000000 */
[----:B------:R-:W-:Y:S01]  /*27b0*/  ULEA UR4, UR16, UR4, 0x18 ;  /* 0x0000000410047291 */ /* 0x000fe2000f8ec0ff */
[----:B-1----:R-:W-:Y:S02]  /*27c0*/  SHF.L.U32 R10, R4, R9, RZ ;  /* 0x00000009040a7219 */ /* 0x002fe400000006ff */
[----:B------:R-:W-:Y:S02]  /*27d0*/  MOV R9, UR6 ;  /* 0x0000000600097c02 */ /* 0x000fe40008000f00 */
[----:B------:R-:W-:-:S02]  /*27e0*/  LOP3.LUT R5, R10, R5, RZ, 0xfc, !PT ;  /* 0x000000050a057212 */ /* 0x000fc400078efcff */
[----:B------:R-:W-:-:S03]  /*27f0*/  PRMT R9, R9, 0x654, R7 ;  /* 0x0000065409097816 */ /* 0x000fc60000000007 */
[----:B------:R1:W-:Y:S01]  /*2800*/  ATOMS.OR RZ, [UR4], R5 ;  /* 0x00000005ffff798c */ /* 0x0003e2000b000004 */
[----:B------:R1:W-:Y:S03]  /*2810*/  SYNCS.ARRIVE.TRANS64.RED.A1T0 RZ, [R9+URZ], RZ ;  /* 0x000000ff09ff79a7 */ /* 0x0003e600081004ff */
[----:B------:R1:W-:Y:S01]  /*2820*/  ATOMS.XOR RZ, [R8], R4 ;  /* 0x0000000408ff738c */ /* 0x0003e20003800000 */
[----:B------:R-:W-:Y:S05]  /*2830*/  BRA `(.L_x_41) ;  /* 0x0000000000107947 */ /* 0x000fea0003800000 */
.L_x_34:
[----:B------:R-:W-:-:S05]  /*2840*/  MOV R4, 0xffffffff ;  /* 0xffffffff00047802 */ /* 0x000fca0000000f00 */
[----:B------:R1:W-:Y:S02]  /*2850*/  STS [UR5+0x228], R4 ;  /* 0x00022804ff007988 */ /* 0x0003e40008000805 */
[----:B-1----:R-:W-:Y:S02]  /*2860*/  MOV R4, 0x2880 ;  /* 0x0000288000047802 */ /* 0x002fe40000000f00 */
[----:B------:R-:W-:Y:S05]  /*2870*/  CALL.REL.NOINC `($__internal_1_$__cuda_sm10x_tcgen05_guardrail_trap_phase_invalid_during_alloc) ;  /* 0x000000c000247944 */ /* 0x000fea0003c00000 */
.L_x_41:
[----:B------:R-:W-:Y:S05]  /*2880*/  WARPSYNC.ALL ;  /* 0x0000000000007948 */ /* 0x000fea0003800000 */
[----:B------:R-:W-:Y:S01]  /*2890*/  NOP ;  /* 0x0000000000007918 */ /* 0x000fe20000000000 */
[----:B------:R-:W2:Y:S08]  /*28a0*/  S2UR UR4, SR_CgaCtaId ;  /* 0x00000000000479c3 */ /* 0x000eb00000008800 */
[----:B------:R-:W-:Y:S01]  /*28b0*/  BAR.SYNC.DEFER_BLOCKING 0x2, 0x1a0 ;  /* 0x0086800000007b1d */ /* 0x000fe20000010000 */
[----:B------:R-:W-:-:S05]  /*28c0*/  R2UR UR6, R2 ;  /* 0x00000000020672ca */ /* 0x000fca00000e0000 */
[----:B------:R-:W-:Y:S01]  /*28d0*/  UMOV UR16, 0x400 ;  /* 0x0000040000107882 */ /* 0x000fe20000000000 */
[----:B------:R-:W4:Y:S01]  /*28e0*/  LDCU UR5, c[0x0][0x624] ;  /* 0x0000c480ff0577ac */ /* 0x000f220008000800 */
[----:B--2---:R-:W-:-:S06]  /*28f0*/  IMAD.U32 R14, RZ, RZ, UR4 ;  /* 0x00000004ff0e7e24 */ /* 0x004fcc000f8e00ff */
[----:B----4-:R-:W-:Y:S01]  /*2900*/  UISETP.GE.AND UP0, UPT, UR6, UR5, UPT ;  /* 0x000000050600728c */ /* 0x010fe2000bf06270 */
[----:B------:R-:W-:-:S13]  /*2910*/  R2UR UR4, R14 ;  /* 0x000000000e0472ca */ /* 0x000fda00000e0000 */
[----:B------:R-:W-:-:S04]  /*2920*/  ULEA UR16, UR4, UR16, 0x18 ;  /* 0x0000001004107291 */ /* 0x000fc8000f8ec0ff */
[----:B------:R-:W-:-:S04]  /*2930*/  UIADD3 UR4, UPT, UPT, UR16, 0xcc00, URZ ;  /* 0x0000cc0010047890 */ /* 0x000fc8000fffe0ff */
[----:B------:R-:W-:Y:S01]  /*2940*/  USHF.R.U32.HI UR4, URZ, 0x4, UR4 ;  /* 0x00000004ff047899 */ /* 0x000fe20008011604 */
[----:B------:R-:W2:Y:S03]  /*2950*/  LDS R18, [UR16+0x228] ;  /* 0x00022810ff127984 */ /* 0x000ea60008000800 */
[----:B------:R-:W-:-:S04]  /*2960*/  ULOP3.LUT UR4, UR4, 0x3fc0, URZ, 0xc0, !UPT ;  /* 0x00003fc004047892 */ /* 0x000fc8000f8ec0ff */
[----:B------:R-:W-:-:S06]  /*2970*/  ULOP3.LUT UR4, UR4, 0x10000, URZ, 0xfc, !UPT ;  /* 0x0001000004047892 */ /* 0x000fcc000f8efcff */
[----:B-1-3--:R-:W-:-:S05]  /*2980*/  IMAD.U32 R4, RZ, RZ, UR4 ;  /* 0x00000004ff047e24 */ /* 0x00afca000f8e00ff */
[----:B------:R-:W-:Y:S01]  /*2990*/  R2UR UR36, R4 ;  /* 0x00000000042472ca */ /* 0x000fe200000e0000 */
[----:B------:R-:W-:-:S14]  /*29a0*/  BRA.U UP0, `(.L_x_44) ;  /* 0x0000001900507547 */ /* 0x000fdc000b800000 */
[----:B------:R-:W-:Y:S01]  /*29b0*/  R2UR UR4, R6 ;  /* 0x00000000060472ca */ /* 0x000fe200000e0000 */
[----:B------:R-:W-:Y:S01]  /*29c0*/  UIADD3 UR5, UPT, UPT, UR16, 0x168, URZ ;  /* 0x0000016810057890 */ /* 0x000fe2000fffe0ff */
[----:B------:R-:W-:Y:S01]  /*29d0*/  R2UR UR47, R2 ;  /* 0x00000000022f72ca */ /* 0x000fe200000e0000 */
[----:B------:R-:W1:Y:S01]  /*29e0*/  LDCU UR7, c[0x0][0x38c] ;  /* 0x00007180ff0777ac */ /* 0x000e620008000800 */
[----:B------:R-:W-:Y:S01]  /*29f0*/  CS2R R16, SRZ ;  /* 0x0000000000107805 */ /* 0x000fe2000001ff00 */
[----:B------:R-:W-:Y:S02]  /*2a00*/  UIADD3 UR6, UPT, UPT, UR16, 0x160, URZ ;  /* 0x0000016010067890 */ /* 0x000fe4000fffe0ff */
[----:B------:R-:W-:Y:S01]  /*2a10*/  IMAD.U32 R27, RZ, RZ, UR5 ;  /* 0x00000005ff1b7e24 */ /* 0x000fe2000f8e00ff */
[----:B------:R-:W-:Y:S02]  /*2a20*/  UIADD3 UR5, UPT, UPT, UR16, 0x18, URZ ;  /* 0x0000001810057890 */ /* 0x000fe4000fffe0ff */
[----:B------:R-:W-:-:S03]  /*2a30*/  ULOP3.LUT UR45, UR54, 0xffff, URZ, 0xc0, !UPT ;  /* 0x0000ffff362d7892 */ /* 0x000fc6000f8ec0ff */
[----:B------:R-:W-:Y:S01]  /*2a40*/  UISETP.NE.AND UP0, UPT, UR4, URZ, UPT ;  /* 0x000000ff0400728c */ /* 0x000fe2000bf05270 */
[----:B------:R-:W-:Y:S01]  /*2a50*/  IMAD.U32 R28, RZ, RZ, UR6 ;  /* 0x00000006ff1c7e24 */ /* 0x000fe2000f8e00ff */
[----:B------:R-:W-:Y:S01]  /*2a60*/  ULOP3.LUT UR4, UR54, 0xffff, URZ, 0xc0, !UPT ;  /* 0x0000ffff36047892 */ /* 0x000fe2000f8ec0ff */
[----:B------:R-:W-:Y:S01]  /*2a70*/  IMAD.U32 R24, RZ, RZ, UR5 ;  /* 0x00000005ff187e24 */ /* 0x000fe2000f8e00ff */
[----:B------:R-:W-:Y:S02]  /*2a80*/  ULOP3.LUT UR6, UR54, 0xffff, URZ, 0xc0, !UPT ;  /* 0x0000ffff36067892 */ /* 0x000fe4000f8ec0ff */
[----:B------:R-:W-:Y:S02]  /*2a90*/  UIADD3 UR5, UPT, UPT, UR16, 0x1a8, URZ ;  /* 0x000001a810057890 */ /* 0x000fe4000fffe0ff */
[----:B------:R-:W-:Y:S01]  /*2aa0*/  MOV R26, UR4 ;  /* 0x00000004001a7c02 */ /* 0x000fe20008000f00 */
[----:B------:R-:W-:Y:S01]  /*2ab0*/  UIADD3 UR4, UPT, UPT, UR16, 0x10, URZ ;  /* 0x0000001010047890 */ /* 0x000fe2000fffe0ff */
[----:B------:R-:W-:Y:S01]  /*2ac0*/  MOV R21, UR6 ;  /* 0x0000000600157c02 */ /* 0x000fe20008000f00 */
[----:B------:R-:W-:Y:S01]  /*2ad0*/  UIADD3 UR6, UPT, UPT, UR16, 0x1a0, URZ ;  /* 0x000001a010067890 */ /* 0x000fe2000fffe0ff */
[----:B------:R-:W-:Y:S01]  /*2ae0*/  MOV R22, UR5 ;  /* 0x0000000500167c02 */ /* 0x000fe20008000f00 */
[----:B-1----:R-:W-:-:S02]  /*2af0*/  UIADD3 UR5, UPT, UPT, -UR7, URZ, URZ ;  /* 0x000000ff07057290 */ /* 0x002fc4000fffe1ff */
[----:B------:R-:W-:Y:S01]  /*2b00*/  IMAD.U32 R25, RZ, RZ, UR4 ;  /* 0x00000004ff197e24 */ /* 0x000fe2000f8e00ff */
[----:B------:R-:W-:Y:S01]  /*2b10*/  ULOP3.LUT UR4, UR54, 0xffff, URZ, 0xc0, !UPT ;  /* 0x0000ffff36047892 */ /* 0x000fe2000f8ec0ff */
[----:B------:R-:W-:Y:S01]  /*2b20*/  IMAD.U32 R23, RZ, RZ, UR6 ;  /* 0x00000006ff177e24 */ /* 0x000fe2000f8e00ff */
[----:B------:R-:W-:Y:S02]  /*2b30*/  UIADD3 UR6, UPT, UPT, UR7, -0x1, URZ ;  /* 0xffffffff07067890 */ /* 0x000fe4000fffe0ff */
[----:B------:R-:W-:Y:S02]  /*2b40*/  USHF.R.S32.HI UR5, URZ, 0x1f, UR5 ;  /* 0x0000001fff057899 */ /* 0x000fe40008011405 */
[----:B------:R-:W-:Y:S01]  /*2b50*/  UISETP.GT.AND UP1, UPT, UR7, URZ, UPT ;  /* 0x000000ff0700728c */ /* 0x000fe2000bf24270 */
[----:B------:R-:W-:Y:S01]  /*2b60*/  MOV R20, UR4 ;  /* 0x0000000400147c02 */ /* 0x000fe20008000f00 */
[----:B------:R-:W-:Y:S01]  /*2b70*/  IMAD.U32 R19, RZ, RZ, UR4 ;  /* 0x00000004ff137e24 */ /* 0x000fe2000f8e00ff */
[----:B------:R-:W-:-:S02]  /*2b80*/  USHF.R.S32.HI UR4, URZ, 0x1f, UR6 ;  /* 0x0000001fff047899 */ /* 0x000fc40008011406 */
[----:B------:R-:W-:Y:S02]  /*2b90*/  ULEA.HI UR5, UR5, -UR7, URZ, 0x7 ;  /* 0x8000000705057291 */ /* 0x000fe4000f8f38ff */
[----:B------:R-:W-:Y:S02]  /*2ba0*/  ULEA.HI UR4, UR4, UR6, URZ, 0x7 ;  /* 0x0000000604047291 */ /* 0x000fe4000f8f38ff */
[----:B------:R-:W-:Y:S02]  /*2bb0*/  USHF.R.S32.HI UR5, URZ, 0x7, UR5 ;  /* 0x00000007ff057899 */ /* 0x000fe40008011405 */
[----:B------:R-:W-:Y:S02]  /*2bc0*/  ULOP3.LUT UR43, UR54, 0xffff, URZ, 0xc0, !UPT ;  /* 0x0000ffff362b7892 */ /* 0x000fe4000f8ec0ff */
[----:B------:R-:W-:Y:S02]  /*2bd0*/  USHF.R.S32.HI UR42, URZ, 0x7, UR4 ;  /* 0x00000007ff2a7899 */ /* 0x000fe40008011404 */
[----:B------:R-:W-:-:S02]  /*2be0*/  UIADD3 UR34, UPT, UPT, UR36, 0x2, URZ ;  /* 0x0000000224227890 */ /* 0x000fc4000fffe0ff */
[----:B------:R-:W-:Y:S02]  /*2bf0*/  UIADD3 UR32, UPT, UPT, UR36, 0x4, URZ ;  /* 0x0000000424207890 */ /* 0x000fe4000fffe0ff */
[----:B------:R-:W-:Y:S01]  /*2c00*/  UIADD3 UR30, UPT, UPT, UR36, 0x6, URZ ;  /* 0x00000006241e7890 */ /* 0x000fe2000fffe0ff */
[----:B------:R-:W-:Y:S01]  /*2c10*/  UMOV UR21, URZ ;  /* 0x000000ff00157c82 */ /* 0x000fe20008000000 */
[----:B------:R-:W-:Y:S01]  /*2c20*/  UMOV UR17, URZ ;  /* 0x000000ff00117c82 */ /* 0x000fe20008000000 */
[----:B------:R-:W-:Y:S01]  /*2c30*/  UIADD3 UR41, UPT, UPT, UR16, 0x20, URZ ;  /* 0x0000002010297890 */ /* 0x000fe2000fffe0ff */
[----:B------:R-:W-:Y:S01]  /*2c40*/  UMOV UR76, 0x0 ;  /* 0x00000000004c7882 */ /* 0x000fe20000000000 */
        /* <DEDUP_REMOVED lines=13> */
[----:B------:R-:W-:Y:S01]  /*2d20*/  UIADD3 UR46, UPT, UPT, UR16, 0x160, URZ ;  /* 0x00000160102e7890 */ /* 0x000fe2000fffe0ff */
        /* <DEDUP_REMOVED lines=8> */
[----:B------:R-:W-:Y:S01]  /*2db0*/  @!UP1 ULOP3.LUT UR42, URZ, UR5, URZ, 0x33, !UPT ;  /* 0x00000005ff2a9292 */ /* 0x000fe2000f8e33ff */
        /* <DEDUP_REMOVED lines=12> */
[----:B------:R-:W-:-:S05]  /*2e80*/  UMOV UR49, 0x10200010 ;  /* 0x1020001000317882 */ /* 0x000fca0000000000 */
.L_x_62:
[----:B-1----:R-:W1:Y:S02]  /*2e90*/  S2UR UR4, SR_CgaSize ;  /* 0x00000000000479c3 */ /* 0x002e640000008a00 */
[----:B-1----:R-:W-:-:S12]  /*2ea0*/  UIMAD UR4, UR4, -0xa0, URZ ;  /* 0xffffff60040478a4 */ /* 0x002fd8000f8e02ff */
[----:B------:R-:W1:Y:S02]  /*2eb0*/  LDCU UR4, c[0x0][UR4+0x2c0] ;  /* 0x00005800040477ac */ /* 0x000e640008000800 */
[----:B-1----:R-:W-:Y:S01]  /*2ec0*/  UIADD3 UR47, UPT, UPT, UR4, UR47, URZ ;  /* 0x0000002f042f7290 */ /* 0x002fe2000fffe0ff */
[----:B------:R-:W-:Y:S11]  /*2ed0*/  BRA.U UP0, `(.L_x_45) ;  /* 0x0000001100f87547 */ /* 0x000ff6000b800000 */
[----:B------:R-:W-:-:S04]  /*2ee0*/  SHF.L.U32 R8, R16, 0x1f, RZ ;  /* 0x0000001f10087819 */ /* 0x000fc800000006ff */
[----:B------:R-:W1:Y:S02]  /*2ef0*/  SYNCS.PHASECHK.TRANS64.TRYWAIT P0, [UR16], R8 ;  /* 0x00000008ff0075a7 */ /* 0x000e640008001110 */
[----:B-1----:R-:W-:Y:S05]  /*2f00*/  @!P0 BRA `(.L_x_46) ;  /* 0x000000ac00108947 */ /* 0x002fea0003800000 */
.L_x_122:
[----:B------:R-:W-:Y:S02]  /*2f10*/  USHF.L.U32 UR4, UR21, 0x1f, URZ ;  /* 0x0000001f15047899 */ /* 0x000fe400080006ff */
[----:B------:R-:W-:-:S04]  /*2f20*/  ULEA UR20, UR17, UR16, 0x3 ;  /* 0x0000001011147291 */ /* 0x000fc8000f8e18ff */
[----:B-1----:R-:W-:-:S05]  /*2f30*/  MOV R4, UR4 ;  /* 0x0000000400047c02 */ /* 0x002fca0008000f00 */
[----:B------:R-:W1:Y:S02]  /*2f40*/  SYNCS.PHASECHK.TRANS64.TRYWAIT P0, [UR20+0x20], R4 ;  /* 0x00002004ff0075a7 */ /* 0x000e640008001114 */
[----:B-1----:R-:W-:Y:S05]  /*2f50*/  @!P0 BRA `(.L_x_47) ;  /* 0x000000ac00188947 */ /* 0x002fea0003800000 */
.L_x_124:
[----:B------:R-:W-:Y:S01]  /*2f60*/  ULEA UR4, UR17, UR16, 0xd ;  /* 0x0000001011047291 */ /* 0x000fe2000f8e68ff */
[----:B-1----:R-:W-:Y:S01]  /*2f70*/  IMAD.MOV.U32 R4, RZ, RZ, RZ ;  /* 0x000000ffff047224 */ /* 0x002fe200078e00ff */
[----:B------:R-:W-:Y:S01]  /*2f80*/  UIADD3 UR8, UPT, UPT, UR34, -0x400, URZ ;  /* 0xfffffc0022087890 */ /* 0x000fe2000fffe0ff */
[----:B------:R-:W-:Y:S01]  /*2f90*/  R2UR UR25, R28 ;  /* 0x000000001c1972ca */ /* 0x000fe200000e0000 */
[----:B------:R-:W-:Y:S02]  /*2fa0*/  UIADD3 UR4, UPT, UPT, UR4, 0x10c00, URZ ;  /* 0x00010c0004047890 */ /* 0x000fe4000fffe0ff */
[C---:B------:R-:W-:Y:S01]  /*2fb0*/  R2UR UR6, R4.reuse ;  /* 0x00000000040672ca */ /* 0x040fe200000e0000 */
[----:B------:R-:W-:Y:S01]  /*2fc0*/  UMOV UR5, UR37 ;  /* 0x0000002500057c82 */ /* 0x000fe20008000000 */
[----:B------:R-:W-:Y:S01]  /*2fd0*/  USHF.R.U32.HI UR4, URZ, 0x4, UR4 ;  /* 0x00000004ff047899 */ /* 0x000fe20008011604 */
[----:B------:R-:W-:Y:S01]  /*2fe0*/  R2UR UR12, R4 ;  /* 0x00000000040c72ca */ /* 0x000fe200000e0000 */
[----:B------:R-:W-:Y:S01]  /*2ff0*/  UMOV UR22, 0x0 ;  /* 0x0000000000167882 */ /* 0x000fe20000000000 */
[----:B------:R-:W-:Y:S01]  /*3000*/  UMOV UR23, 0x10200010 ;  /* 0x1020001000177882 */ /* 0x000fe20000000000 */
[----:B------:R-:W-:-:S02]  /*3010*/  ULOP3.LUT UR10, UR4, 0x3fc0, URZ, 0xc0, !UPT ;  /* 0x00003fc0040a7892 */ /* 0x000fc4000f8ec0ff */
[----:B------:R-:W-:Y:S02]  /*3020*/  UIADD3 UR4, UPT, UPT, UR36, -0x400, URZ ;  /* 0xfffffc0024047890 */ /* 0x000fe4000fffe0ff */
[----:B------:R-:W-:Y:S01]  /*3030*/  ULOP3.LUT UR10, UR10, 0x10000, URZ, 0xfc, !UPT ;  /* 0x000100000a0a7892 */ /* 0x000fe2000f8efcff */
[----:B------:R-:W-:Y:S01]  /*3040*/  UMOV UR11, 0x40004040 ;  /* 0x40004040000b7882 */ /* 0x000fe20000000000 */
[----:B------:R-:W-:Y:S02]  /*3050*/  UMOV UR9, UR35 ;  /* 0x0000002300097c82 */ /* 0x000fe40008000000 */
[----:B------:R-:W-:Y:S01]  /*3060*/  UIADD3 UR18, UPT, UPT, UR10, 0x2, URZ ;  /* 0x000000020a127890 */ /* 0x000fe2000fffe0ff */
[----:B------:R-:W-:Y:S01]  /*3070*/  UMOV UR19, 0x40004040 ;  /* 0x4000404000137882 */ /* 0x000fe20000000000 */
[----:B------:R-:W-:-:S03]  /*3080*/  UIADD3 UR36, UPT, UPT, UR4, 0x400, URZ ;  /* 0x0000040004247890 */ /* 0x000fc6000fffe0ff */
[----:B------:R1:W-:Y:S01]  /*3090*/  UTCQMMA.2CTA gdesc[UR4], gdesc[UR10], tmem[UR6], tmem[UR22], idesc[UR23], !UPT ;  /* 0x00ff160a040075ea */ /* 0x0003e2000fa00306 */
[----:B------:R-:W-:Y:S01]  /*30a0*/  UIADD3 UR14, UPT, UPT, UR10, 0x4, URZ ;  /* 0x000000040a0e7890 */ /* 0x000fe2000fffe0ff */
[----:B------:R-:W-:Y:S02]  /*30b0*/  UMOV UR37, UR5 ;  /* 0x0000000500257c82 */ /* 0x000fe40008000000 */
[----:B------:R3:W-:Y:S01]  /*30c0*/  UTCQMMA.2CTA gdesc[UR8], gdesc[UR18], tmem[UR12], tmem[UR22], idesc[UR23], UPT ;  /* 0x00ff1612080075ea */ /* 0x0007e2000ba0030c */
[----:B------:R-:W-:Y:S01]  /*30d0*/  UMOV UR7, UR33 ;  /* 0x0000002100077c82 */ /* 0x000fe20008000000 */
[----:B------:R-:W-:Y:S01]  /*30e0*/  UMOV UR26, 0x0 ;  /* 0x00000000001a7882 */ /* 0x000fe20000000000 */
[----:B------:R-:W-:Y:S01]  /*30f0*/  UMOV UR27, 0x10200010 ;  /* 0x10200010001b7882 */ /* 0x000fe20000000000 */
[----:B------:R-:W-:Y:S01]  /*3100*/  UMOV UR15, 0x40004040 ;  /* 0x40004040000f7882 */ /* 0x000fe20000000000 */
[----:B------:R-:W-:Y:S01]  /*3110*/  UMOV UR13, 0x40004040 ;  /* 0x40004040000d7882 */ /* 0x000fe20000000000 */
[----:B------:R-:W-:Y:S01]  /*3120*/  UMOV UR24, 0x3 ;  /* 0x0000000300187882 */ /* 0x000fe20000000000 */
[----:B-1----:R-:W-:-:S02]  /*3130*/  UIADD3 UR6, UPT, UPT, UR32, -0x400, URZ ;  /* 0xfffffc0020067890 */ /* 0x002fc4000fffe0ff */
[----:B------:R-:W-:Y:S01]  /*3140*/  UIADD3 UR4, UPT, UPT, UR30, -0x400, URZ ;  /* 0xfffffc001e047890 */ /* 0x000fe2000fffe0ff */
[C---:B---3--:R-:W-:Y:S01]  /*3150*/  R2UR UR22, R4.reuse ;  /* 0x00000000041672ca */ /* 0x048fe200000e0000 */
[----:B------:R-:W-:Y:S01]  /*3160*/  UIADD3 UR12, UPT, UPT, UR10, 0x6, URZ ;  /* 0x000000060a0c7890 */ /* 0x000fe2000fffe0ff */
[----:B------:R-:W-:Y:S01]  /*3170*/  R2UR UR23, R4 ;  /* 0x00000000041772ca */ /* 0x000fe200000e0000 */
[----:B------:R-:W-:Y:S01]  /*3180*/  UMOV UR5, UR31 ;  /* 0x0000001f00057c82 */ /* 0x000fe20008000000 */
[----:B------:R-:W-:-:S09]  /*3190*/  IMAD.MOV.U32 R4, RZ, RZ, 0x80 ;  /* 0x00000080ff047424 */ /* 0x000fd200078e00ff */
[----:B------:R1:W-:Y:S02]  /*31a0*/  UTCQMMA.2CTA gdesc[UR6], gdesc[UR14], tmem[UR22], tmem[UR26], idesc[UR27], UPT ;  /* 0x00ff1a0e060075ea */ /* 0x0003e4000ba00316 */
[----:B------:R1:W-:Y:S01]  /*31b0*/  UTCQMMA.2CTA gdesc[UR4], gdesc[UR12], tmem[UR23], tmem[UR26], idesc[UR27], UPT ;  /* 0x00ff1a0c040075ea */ /* 0x0003e2000ba00317 */
[----:B------:R1:W-:Y:S01]  /*31c0*/  UTCBAR.2CTA.MULTICAST [UR25], URZ, UR24 ;  /* 0x000000ff190073e9 */ /* 0x0003e20008200818 */
[----:B------:R-:W3:Y:S02]  /*31d0*/  SYNCS.PHASECHK.TRANS64.TRYWAIT P0, [UR16+0x8], R8 ;  /* 0x00000808ff0075a7 */ /* 0x000ee40008001110 */
[----:B-1-3--:R-:W-:Y:S05]  /*31e0*/  @!P0 BRA `(.L_x_48) ;  /* 0x000000a800948947 */ /* 0x00afea0003800000 */
.L_x_126:
[----:B------:R-:W-:Y:S01]  /*31f0*/  R2UR UR22, R4 ;  /* 0x00000000041672ca */ /* 0x000fe200000e0000 */
[----:B------:R-:W-:Y:S01]  /*3200*/  IMAD.MOV.U32 R4, RZ, RZ, 0x80 ;  /* 0x00000080ff047424 */ /* 0x000fe200078e00ff */
[----:B------:R-:W-:Y:S01]  /*3210*/  UIADD3 UR34, UPT, UPT, UR8, 0x400, URZ ;  /* 0x0000040008227890 */ /* 0x000fe2000fffe0ff */
[----:B------:R-:W-:Y:S01]  /*3220*/  R2UR UR24, R27 ;  /* 0x000000001b1872ca */ /* 0x000fe200000e0000 */
[----:B------:R-:W-:Y:S01]  /*3230*/  UIADD3 UR32, UPT, UPT, UR6, 0x400, URZ ;  /* 0x0000040006207890 */ /* 0x000fe2000fffe0ff */
[----:B------:R-:W-:Y:S01]  /*3240*/  R2UR UR23, R26 ;  /* 0x000000001a1772ca */ /* 0x000fe200000e0000 */
[----:B------:R-:W-:Y:S01]  /*3250*/  UIADD3 UR30, UPT, UPT, UR4, 0x400, URZ ;  /* 0x00000400041e7890 */ /* 0x000fe2000fffe0ff */
[C---:B------:R-:W-:Y:S01]  /*3260*/  R2UR UR8, R4.reuse ;  /* 0x00000000040872ca */ /* 0x040fe200000e0000 */
[----:B------:R-:W-:Y:S01]  /*3270*/  UMOV UR31, UR5 ;  /* 0x00000005001f7c82 */ /* 0x000fe20008000000 */
[C---:B------:R-:W-:Y:S01]  /*3280*/  R2UR UR6, R4.reuse ;  /* 0x00000000040672ca */ /* 0x040fe200000e0000 */
[----:B------:R-:W-:Y:S01]  /*3290*/  UIADD3 UR5, UPT, UPT, UR20, 0xc0, URZ ;  /* 0x000000c014057890 */ /* 0x000fe2000fffe0ff */
[----:B------:R-:W-:Y:S01]  /*32a0*/  R2UR UR4, R4 ;  /* 0x00000000040472ca */ /* 0x000fe200000e0000 */
[----:B------:R-:W-:Y:S01]  /*32b0*/  UMOV UR26, 0x0 ;  /* 0x00000000001a7882 */ /* 0x000fe20000000000 */
[----:B------:R-:W-:Y:S01]  /*32c0*/  UMOV UR27, 0x10200010 ;  /* 0x10200010001b7882 */ /* 0x000fe20000000000 */
[----:B------:R-:W-:Y:S01]  /*32d0*/  UMOV UR35, UR9 ;  /* 0x0000000900237c82 */ /* 0x000fe20008000000 */
[----:B------:R-:W-:Y:S01]  /*32e0*/  UTCQMMA.2CTA gdesc[UR36], gdesc[UR10], tmem[UR22], tmem[UR26], idesc[UR27], !UPT ;  /* 0x00ff1a0a240075ea */ /* 0x000fe2000fa00316 */
[----:B------:R-:W-:Y:S01]  /*32f0*/  UMOV UR33, UR7 ;  /* 0x0000000700217c82 */ /* 0x000fe20008000000 */
[----:B------:R-:W-:-:S03]  /*3300*/  UMOV UR7, 0x3 ;  /* 0x0000000300077882 */ /* 0x000fc60000000000 */
[----:B------:R3:W-:Y:S02]  /*3310*/  UTCQMMA.2CTA gdesc[UR34], gdesc[UR18], tmem[UR8], tmem[UR26], idesc[UR27], UPT ;  /* 0x00ff1a12220075ea */ /* 0x0007e4000ba00308 */
[----:B------:R-:W-:Y:S02]  /*3320*/  UTCQMMA.2CTA gdesc[UR32], gdesc[UR14], tmem[UR6], tmem[UR26], idesc[UR27], UPT ;  /* 0x00ff1a0e200075ea */ /* 0x000fe4000ba00306 */
[----:B------:R4:W-:Y:S01]  /*3330*/  UTCQMMA.2CTA gdesc[UR30], gdesc[UR12], tmem[UR4], tmem[UR26], idesc[UR27], UPT ;  /* 0x00ff1a0c1e0075ea */ /* 0x0009e2000ba00304 */
[----:B------:R1:W-:Y:S01]  /*3340*/  UTCBAR.2CTA.MULTICAST [UR24], URZ, UR7 ;  /* 0x000000ff180073e9 */ /* 0x0003e20008200807 */
[----:B------:R1:W-:Y:S01]  /*3350*/  UTCBAR.2CTA.MULTICAST [UR5], URZ, UR23 ;  /* 0x000000ff050073e9 */ /* 0x0003e20008200817 */
[----:B---3--:R-:W-:-:S04]  /*3360*/  UIADD3 UR8, UPT, UPT, UR17, 0x1, URZ ;  /* 0x0000000111087890 */ /* 0x008fc8000fffe0ff */
[----:B------:R-:W-:Y:S01]  /*3370*/  UISETP.NE.AND UP1, UPT, UR8, 0x14, UPT ;  /* 0x000000140800788c */ /* 0x000fe2000bf25270 */
[----:B----4-:R-:W-:-:S03]  /*3380*/  UMOV UR4, URZ ;  /* 0x000000ff00047c82 */ /* 0x010fc60008000000 */
[----:B------:R-:W-:Y:S02]  /*3390*/  USEL UR10, URZ, 0x1, UP1 ;  /* 0x00000001ff0a7887 */ /* 0x000fe40008800000 */
[----:B------:R-:W-:Y:S02]  /*33a0*/  USEL UR8, UR8, URZ, UP1 ;  /* 0x000000ff08087287 */ /* 0x000fe40008800000 */
[----:B------:R-:W-:Y:S02]  /*33b0*/  UISETP.GE.AND UP1, UPT, UR42, 0x1, UPT ;  /* 0x000000012a00788c */ /* 0x000fe4000bf26270 */
[----:B------:R-:W-:-:S07]  /*33c0*/  ULOP3.LUT UR10, UR21, UR10, URZ, 0x3c, !UPT ;  /* 0x0000000a150a7292 */ /* 0x000fce000f8e3cff */
[----:B------:R-:W-:Y:S05]  /*33d0*/  BRA.U !UP1, `(.L_x_49) ;  /* 0x00000009092c7547 */ /* 0x000fea000b800000 */
[----:B------:R-:W-:Y:S02]  /*33e0*/  HFMA2 R8, -RZ, RZ, 0, 7.62939453125e-06 ;  /* 0x00000080ff087431 */ /* 0x000fe400000001ff */
[----:B------:R-:W-:Y:S02]  /*33f0*/  IMAD.MOV.U32 R10, RZ, RZ, 0xd8 ;  /* 0x000000d8ff0a7424 */ /* 0x000fe400078e00ff */
[----:B------:R-:W-:Y:S02]  /*3400*/  HFMA2 R4, -RZ, RZ, 0, 7.62939453125e-06 ;  /* 0x00000080ff047431 */ /* 0x000fe400000001ff */
[----:B-1----:R-:W-:Y:S01]  /*3410*/  IMAD.MOV.U32 R9, RZ, RZ, 0x180 ;  /* 0x00000180ff097424 */ /* 0x002fe200078e00ff */
[----:B------:R-:W-:Y:S01]  /*3420*/  MOV R5, 0x80 ;  /* 0x0000008000057802 */ /* 0x000fe20000000f00 */
[----:B------:R-:W-:Y:S01]  /*3430*/  IMAD.MOV.U32 R7, RZ, RZ, 0x80 ;  /* 0x00000080ff077424 */ /* 0x000fe200078e00ff */
[----:B------:R-:W-:Y:S01]  /*3440*/  UMOV UR4, URZ ;  /* 0x000000ff00047c82 */ /* 0x000fe20008000000 */
[----:B------:R-:W-:-:S05]  /*3450*/  UMOV UR39, URZ ;  /* 0x000000ff00277c82 */ /* 0x000fca0008000000 */
.L_x_56:
[----:B------:R-:W-:Y:S02]  /*3460*/  UISETP.NE.U32.AND UP1, UPT, UR4, URZ, UPT ;  /* 0x000000ff0400728c */ /* 0x000fe4000bf25070 */
[----:B------:R-:W-:Y:S02]  /*3470*/  USHF.L.U32 UR4, UR10, 0x1f, URZ ;  /* 0x0000001f0a047899 */ /* 0x000fe400080006ff */
[----:B------:R-:W-:Y:S04]  /*3480*/  ULEA UR17, UR8, UR41, 0x3 ;  /* 0x0000002908117291 */ /* 0x000fe8000f8e18ff */
[----:B-1----:R-:W-:Y:S05]  /*3490*/  MOV R11, UR4 ;  /* 0x00000004000b7c02 */ /* 0x002fea0008000f00 */
[----:B------:R-:W1:Y:S02]  /*34a0*/  SYNCS.PHASECHK.TRANS64.TRYWAIT P0, [UR17], R11 ;  /* 0x0000000bff0075a7 */ /* 0x000e640008001111 */
[----:B-1-3--:R-:W-:Y:S05]  /*34b0*/  @!P0 BRA `(.L_x_50) ;  /* 0x000000a400fc8947 */ /* 0x00afea0003800000 */
.L_x_128:
[----:B------:R-:W-:Y:S01]  /*34c0*/  SHF.L.U32 R15, R17, 0x1f, RZ ;  /* 0x0000001f110f7819 */ /* 0x000fe200000006ff */
[----:B------:R-:W-:Y:S01]  /*34d0*/  ULEA UR4, UR8, UR16, 0xd ;  /* 0x0000001008047291 */ /* 0x000fe2000f8e68ff */
[----:B------:R-:W-:Y:S01]  /*34e0*/  HFMA2 R12, -RZ, RZ, 0, 3.814697265625e-06 ;  /* 0x00000040ff0c7431 */ /* 0x000fe200000001ff */
[----:B-1----:R-:W-:Y:S01]  /*34f0*/  MOV R11, 0x100 ;  /* 0x00000100000b7802 */ /* 0x002fe20000000f00 */
[----:B------:R-:W1:Y:S01]  /*3500*/  SYNCS.PHASECHK.TRANS64.TRYWAIT P0, [UR16+0x170], R15 ;  /* 0x0001700fff0075a7 */ /* 0x000e620008001110 */
[----:B------:R-:W-:Y:S04]  /*3510*/  UIADD3 UR4, UPT, UPT, UR4, 0x10c00, URZ ;  /* 0x00010c0004047890 */ /* 0x000fe8000fffe0ff */
[----:B------:R-:W-:Y:S04]  /*3520*/  USHF.R.U32.HI UR4, URZ, 0x4, UR4 ;  /* 0x00000004ff047899 */ /* 0x000fe80008011604 */
[----:B------:R-:W-:Y:S01]  /*3530*/  ULOP3.LUT UR4, UR4, 0x3fc0, URZ, 0xc0, !UPT ;  /* 0x00003fc004047892 */ /* 0x000fe2000f8ec0ff */
[----:B-1----:R-:W-:Y:S11]  /*3540*/  @!P0 BRA `(.L_x_51) ;  /* 0x000000a400f88947 */ /* 0x002ff60003800000 */
.L_x_130:
[----:B------:R-:W-:Y:S01]  /*3550*/  R2UR UR6, R12 ;  /* 0x000000000c0672ca */ /* 0x000fe200000e0000 */
[----:B------:R-:W-:Y:S01]  /*3560*/  UMOV UR12, 0x0 ;  /* 0x00000000000c7882 */ /* 0x000fe20000000000 */
[----:B------:R-:W-:Y:S01]  /*3570*/  R2UR UR7, R11 ;  /* 0x000000000b0772ca */ /* 0x000fe200000e0000 */
[----:B------:R-:W-:Y:S01]  /*3580*/  UMOV UR13, 0x10210010 ;  /* 0x10210010000d7882 */ /* 0x000fe20000000000 */
[----:B------:R-:W-:Y:S01]  /*3590*/  UMOV UR26, UR4 ;  /* 0x00000004001a7c82 */ /* 0x000fe20008000000 */
[----:B------:R-:W-:Y:S01]  /*35a0*/  UMOV UR27, 0x80004020 ;  /* 0x80004020001b7882 */ /* 0x000fe20000000000 */
[----:B------:R-:W-:Y:S01]  /*35b0*/  IMAD.MOV.U32 R12, RZ, RZ, 0x48 ;  /* 0x00000048ff0c7424 */ /* 0x000fe200078e00ff */
[----:B------:R-:W-:Y:S01]  /*35c0*/  UIADD3 UR20, UPT, UPT, UR4, 0x80, URZ ;  /* 0x0000008004147890 */ /* 0x000fe2000fffe0ff */
[----:B------:R-:W-:Y:S01]  /*35d0*/  IMAD.MOV.U32 R11, RZ, RZ, 0x100 ;  /* 0x00000100ff0b7424 */ /* 0x000fe200078e00ff */
[----:B------:R-:W-:Y:S02]  /*35e0*/  UIADD3 UR18, UPT, UPT, UR4, 0x100, URZ ;  /* 0x0000010004127890 */ /* 0x000fe4000fffe0ff */
[----:B------:R-:W-:Y:S01]  /*35f0*/  R2UR UR5, R12 ;  /* 0x000000000c0572ca */ /* 0x000fe200000e0000 */
[----:B------:R-:W-:Y:S01]  /*3600*/  IMAD.MOV.U32 R12, RZ, RZ, 0x50 ;  /* 0x00000050ff0c7424 */ /* 0x000fe200078e00ff */
[C---:B------:R-:W-:Y:S01]  /*3610*/  R2UR UR9, R11.reuse ;  /* 0x000000000b0972ca */ /* 0x040fe200000e0000 */
[----:B------:R-:W-:Y:S01]  /*3620*/  UMOV UR21, 0x80004020 ;  /* 0x8000402000157882 */ /* 0x000fe20000000000 */
[----:B------:R3:W-:Y:S01]  /*3630*/  UTCQMMA.2CTA tmem[UR6], gdesc[UR26], tmem[UR7], tmem[UR12], idesc[UR13], UP1 ;  /* 0x00ff0c1a060079ea */ /* 0x0007e20008a00307 */
[----:B------:R-:W-:Y:S01]  /*3640*/  UMOV UR19, 0x80004020 ;  /* 0x8000402000137882 */ /* 0x000fe20000000000 */
[----:B------:R-:W-:Y:S01]  /*3650*/  R2UR UR11, R12 ;  /* 0x000000000c0b72ca */ /* 0x000fe200000e0000 */
[----:B------:R-:W-:Y:S01]  /*3660*/  UIADD3 UR4, UPT, UPT, UR4, 0x180, URZ ;  /* 0x0000018004047890 */ /* 0x000fe2000fffe0ff */
[----:B------:R-:W-:Y:S07]  /*3670*/  IMAD.MOV.U32 R12, RZ, RZ, 0x58 ;  /* 0x00000058ff0c7424 */ /* 0x000fee00078e00ff */
[----:B------:R4:W-:Y:S01]  /*3680*/  UTCQMMA.2CTA tmem[UR5], gdesc[UR20], tmem[UR9], tmem[UR76], idesc[UR77], UPT ;  /* 0x00ff4c14050079ea */ /* 0x0009e2000ba00309 */
[----:B---3--:R-:W-:Y:S11]  /*3690*/  R2UR UR6, R11 ;  /* 0x000000000b0672ca */ /* 0x008ff600000e0000 */
[----:B------:R-:W-:Y:S02]  /*36a0*/  @!UPT UIADD3 URZ, UPT, UPT, URZ, URZ, URZ ;  /* 0x000000fffffff290 */ /* 0x000fe4000fffe0ff */
[----:B------:R4:W-:Y:S01]  /*36b0*/  UTCQMMA.2CTA tmem[UR11], gdesc[UR18], tmem[UR6], tmem[UR74], idesc[UR75], UPT ;  /* 0x00ff4a120b0079ea */ /* 0x0009e2000ba00306 */
[----:B------:R-:W3:Y:S02]  /*36c0*/  SYNCS.PHASECHK.TRANS64.TRYWAIT P0, [UR16+0x180], R15 ;  /* 0x0001800fff0075a7 */ /* 0x000ee40008001110 */
[----:B---34-:R-:W-:Y:S05]  /*36d0*/  @!P0 BRA `(.L_x_52) ;  /* 0x000000a400b48947 */ /* 0x018fea0003800000 */
.L_x_132:
[----:B------:R-:W-:Y:S01]  /*36e0*/  UMOV UR22, UR4 ;  /* 0x0000000400167c82 */ /* 0x000fe20008000000 */
[----:B------:R-:W-:Y:S01]  /*36f0*/  UIADD3 UR4, UPT, UPT, UR8, 0x1, URZ ;  /* 0x0000000108047890 */ /* 0x000fe2000fffe0ff */
[----:B------:R-:W-:Y:S01]  /*3700*/  R2UR UR7, R11 ;  /* 0x000000000b0772ca */ /* 0x000fe200000e0000 */
[----:B------:R-:W-:Y:S01]  /*3710*/  UMOV UR23, 0x80004020 ;  /* 0x8000402000177882 */ /* 0x000fe20000000000 */
[----:B------:R-:W-:Y:S01]  /*3720*/  R2UR UR6, R12 ;  /* 0x000000000c0672ca */ /* 0x000fe200000e0000 */
[----:B------:R-:W-:Y:S04]  /*3730*/  UISETP.NE.AND UP2, UPT, UR4, 0x14, UPT ;  /* 0x000000140400788c */ /* 0x000fe8000bf45270 */
[----:B------:R-:W-:Y:S02]  /*3740*/  USEL UR5, URZ, 0x1, UP2 ;  /* 0x00000001ff057887 */ /* 0x000fe40009000000 */
[----:B------:R-:W-:Y:S02]  /*3750*/  USEL UR24, UR4, URZ, UP2 ;  /* 0x000000ff04187287 */ /* 0x000fe40009000000 */
[----:B------:R-:W-:Y:S02]  /*3760*/  ULOP3.LUT UR28, UR10, UR5, URZ, 0x3c, !UPT ;  /* 0x000000050a1c7292 */ /* 0x000fe4000f8e3cff */
[----:B------:R-:W-:Y:S02]  /*3770*/  ULEA UR25, UR24, UR41, 0x3 ;  /* 0x0000002918197291 */ /* 0x000fe4000f8e18ff */
[----:B------:R-:W-:Y:S01]  /*3780*/  USHF.L.U32 UR4, UR28, 0x1f, URZ ;  /* 0x0000001f1c047899 */ /* 0x000fe200080006ff */
[----:B------:R3:W-:Y:S05]  /*3790*/  UTCQMMA.2CTA tmem[UR6], gdesc[UR22], tmem[UR7], tmem[UR72], idesc[UR73], UPT ;  /* 0x00ff4816060079ea */ /* 0x0007ea000ba00307 */
[----:B------:R-:W-:Y:S04]  /*37a0*/  IMAD.U32 R11, RZ, RZ, UR4 ;  /* 0x00000004ff0b7e24 */ /* 0x000fe8000f8e00ff */
[----:B------:R-:W4:Y:S02]  /*37b0*/  SYNCS.PHASECHK.TRANS64.TRYWAIT P0, [UR25], R11 ;  /* 0x0000000bff0075a7 */ /* 0x000f240008001119 */
[----:B---34-:R-:W-:Y:S05]  /*37c0*/  @!P0 BRA `(.L_x_53) ;  /* 0x000000a400988947 */ /* 0x018fea0003800000 */
.L_x_134:
[----:B------:R-:W-:Y:S01]  /*37d0*/  ULEA UR6, UR24, UR16, 0xd ;  /* 0x0000001018067291 */ /* 0x000fe2000f8e68ff */
[----:B-1----:R-:W-:Y:S01]  /*37e0*/  IMAD.MOV.U32 R11, RZ, RZ, RZ ;  /* 0x000000ffff0b7224 */ /* 0x002fe200078e00ff */
[----:B------:R-:W-:Y:S01]  /*37f0*/  UIADD3 UR4, UPT, UPT, UR36, -0x400, URZ ;  /* 0xfffffc0024047890 */ /* 0x000fe2000fffe0ff */
[----:B------:R-:W-:Y:S01]  /*3800*/  IMAD.MOV.U32 R12, RZ, RZ, 0xc0 ;  /* 0x000000c0ff0c7424 */ /* 0x000fe200078e00ff */
[----:B------:R-:W-:Y:S02]  /*3810*/  UIADD3 UR6, UPT, UPT, UR6, 0x10c00, URZ ;  /* 0x00010c0006067890 */ /* 0x000fe4000fffe0ff */
[----:B------:R-:W-:Y:S01]  /*3820*/  UIADD3 UR8, UPT, UPT, UR34, -0x400, URZ ;  /* 0xfffffc0022087890 */ /* 0x000fe2000fffe0ff */
[C---:B------:R-:W-:Y:S01]  /*3830*/  R2UR UR12, R11.reuse ;  /* 0x000000000b0c72ca */ /* 0x040fe200000e0000 */
[----:B------:R-:W-:Y:S01]  /*3840*/  USHF.R.U32.HI UR6, URZ, 0x4, UR6 ;  /* 0x00000004ff067899 */ /* 0x000fe20008011606 */
[C---:B------:R-:W-:Y:S01]  /*3850*/  R2UR UR29, R11.reuse ;  /* 0x000000000b1d72ca */ /* 0x040fe200000e0000 */
[----:B------:R-:W-:Y:S01]  /*3860*/  UMOV UR5, UR37 ;  /* 0x0000002500057c82 */ /* 0x000fe20008000000 */
[----:B------:R-:W-:Y:S01]  /*3870*/  UMOV UR11, 0x40004040 ;  /* 0x40004040000b7882 */ /* 0x000fe20000000000 */
[----:B------:R-:W-:Y:S01]  /*3880*/  ULOP3.LUT UR6, UR6, 0x3fc0, URZ, 0xc0, !UPT ;  /* 0x00003fc006067892 */ /* 0x000fe2000f8ec0ff */
[C---:B------:R-:W-:Y:S01]  /*3890*/  R2UR UR38, R11.reuse ;  /* 0x000000000b2672ca */ /* 0x040fe200000e0000 */
[----:B------:R-:W-:Y:S01]  /*38a0*/  UMOV UR9, UR35 ;  /* 0x0000002300097c82 */ /* 0x000fe20008000000 */
[----:B------:R-:W-:Y:S01]  /*38b0*/  UMOV UR15, 0x40004040 ;  /* 0x40004040000f7882 */ /* 0x000fe20000000000 */
[----:B------:R-:W-:Y:S01]  /*38c0*/  ULOP3.LUT UR10, UR6, 0x10000, URZ, 0xfc, !UPT ;  /* 0x00010000060a7892 */ /* 0x000fe2000f8efcff */
[----:B------:R-:W-:Y:S01]  /*38d0*/  R2UR UR40, R11 ;  /* 0x000000000b2872ca */ /* 0x000fe200000e0000 */
[----:B------:R-:W-:Y:S01]  /*38e0*/  UIADD3 UR6, UPT, UPT, UR32, -0x400, URZ ;  /* 0xfffffc0020067890 */ /* 0x000fe2000fffe0ff */
[----:B------:R-:W-:Y:S01]  /*38f0*/  IMAD.MOV.U32 R11, RZ, RZ, 0x180 ;  /* 0x00000180ff0b7424 */ /* 0x000fe200078e00ff */
[----:B------:R-:W-:Y:S01]  /*3900*/  UIADD3 UR14, UPT, UPT, UR10, 0x2, URZ ;  /* 0x000000020a0e7890 */ /* 0x000fe2000fffe0ff */
[----:B------:R-:W-:Y:S01]  /*3910*/  UMOV UR7, UR33 ;  /* 0x0000002100077c82 */ /* 0x000fe20008000000 */
[----:B------:R-:W-:Y:S03]  /*3920*/  UMOV UR13, 0x40004040 ;  /* 0x40004040000d7882 */ /* 0x000fe60000000000 */
[----:B------:R1:W-:Y:S04]  /*3930*/  UTCQMMA.2CTA gdesc[UR4], gdesc[UR10], tmem[UR12], tmem[UR70], idesc[UR71], !UPT ;  /* 0x00ff460a040075ea */ /* 0x0003e8000fa0030c */
[----:B------:R3:W-:Y:S01]  /*3940*/  UTCQMMA.2CTA gdesc[UR8], gdesc[UR14], tmem[UR29], tmem[UR68], idesc[UR69], UPT ;  /* 0x00ff440e080075ea */ /* 0x0007e2000ba0031d */
[----:B-1----:R-:W-:Y:S02]  /*3950*/  UIADD3 UR12, UPT, UPT, UR10, 0x4, URZ ;  /* 0x000000040a0c7890 */ /* 0x002fe4000fffe0ff */
[----:B------:R-:W-:Y:S02]  /*3960*/  UIADD3 UR4, UPT, UPT, UR10, 0x6, URZ ;  /* 0x000000060a047890 */ /* 0x000fe4000fffe0ff */
[----:B---3--:R-:W-:Y:S01]  /*3970*/  UIADD3 UR8, UPT, UPT, UR30, -0x400, URZ ;  /* 0xfffffc001e087890 */ /* 0x008fe2000fffe0ff */
[----:B------:R-:W-:Y:S01]  /*3980*/  UMOV UR9, UR31 ;  /* 0x0000001f00097c82 */ /* 0x000fe20008000000 */
[----:B------:R-:W-:Y:S01]  /*3990*/  UMOV UR5, 0x40004040 ;  /* 0x4000404000057882 */ /* 0x000fe20000000000 */
[----:B------:R-:W-:Y:S02]  /*39a0*/  UMOV UR29, 0x3 ;  /* 0x00000003001d7882 */ /* 0x000fe40000000000 */
[----:B------:R1:W-:Y:S04]  /*39b0*/  UTCQMMA.2CTA gdesc[UR6], gdesc[UR12], tmem[UR38], tmem[UR66], idesc[UR67], UPT ;  /* 0x00ff420c060075ea */ /* 0x0003e8000ba00326 */
[----:B------:R1:W-:Y:S01]  /*39c0*/  UTCQMMA.2CTA gdesc[UR8], gdesc[UR4], tmem[UR40], tmem[UR64], idesc[UR65], UPT ;  /* 0x00ff4004080075ea */ /* 0x0003e2000ba00328 */
[----:B------:R1:W-:Y:S01]  /*39d0*/  UTCBAR.2CTA.MULTICAST [UR46], URZ, UR29 ;  /* 0x000000ff2e0073e9 */ /* 0x0003e2000820081d */
[----:B------:R-:W3:Y:S02]  /*39e0*/  SYNCS.PHASECHK.TRANS64.TRYWAIT P0, [UR16+0x178], R15 ;  /* 0x0001780fff0075a7 */ /* 0x000ee40008001110 */
[----:B-1-3--:R-:W-:Y:S05]  /*39f0*/  @!P0 BRA `(.L_x_54) ;  /* 0x000000a4002c8947 */ /* 0x00afea0003800000 */
.L_x_136:
[----:B------:R-:W-:Y:S01]  /*3a00*/  R2UR UR29, R12 ;  /* 0x000000000c1d72ca */ /* 0x000fe200000e0000 */
[----:B------:R-:W-:Y:S01]  /*3a10*/  IMAD.MOV.U32 R12, RZ, RZ, 0xc8 ;  /* 0x000000c8ff0c7424 */ /* 0x000fe200078e00ff */
[----:B------:R-:W-:Y:S01]  /*3a20*/  R2UR UR38, R11 ;  /* 0x000000000b2672ca */ /* 0x000fe200000e0000 */
[----:B------:R-:W-:Y:S03]  /*3a30*/  IMAD.MOV.U32 R11, RZ, RZ, 0x180 ;  /* 0x00000180ff0b7424 */ /* 0x000fe600078e00ff */
[----:B------:R-:W-:Y:S01]  /*3a40*/  R2UR UR8, R12 ;  /* 0x000000000c0872ca */ /* 0x000fe200000e0000 */
[----:B------:R-:W-:Y:S01]  /*3a50*/  IMAD.MOV.U32 R12, RZ, RZ, 0xd0 ;  /* 0x000000d0ff0c7424 */ /* 0x000fe200078e00ff */
[C---:B------:R-:W-:Y:S02]  /*3a60*/  R2UR UR9, R11.reuse ;  /* 0x000000000b0972ca */ /* 0x040fe400000e0000 */
[----:B------:R-:W-:Y:S02]  /*3a70*/  R2UR UR7, R11 ;  /* 0x000000000b0772ca */ /* 0x000fe400000e0000 */
[----:B------:R-:W-:Y:S03]  /*3a80*/  R2UR UR6, R12 ;  /* 0x000000000c0672ca */ /* 0x000fe600000e0000 */
[----:B------:R3:W-:Y:S06]  /*3a90*/  UTCQMMA.2CTA tmem[UR29], gdesc[UR26], tmem[UR38], tmem[UR62], idesc[UR63], UP1 ;  /* 0x00ff3e1a1d0079ea */ /* 0x0007ec0008a00326 */
[----:B------:R3:W-:Y:S04]  /*3aa0*/  UTCQMMA.2CTA tmem[UR8], gdesc[UR20], tmem[UR9], tmem[UR60], idesc[UR61], UPT ;  /* 0x00ff3c14080079ea */ /* 0x0007e8000ba00309 */
[----:B------:R3:W-:Y:S01]  /*3ab0*/  UTCQMMA.2CTA tmem[UR6], gdesc[UR18], tmem[UR7], tmem[UR58], idesc[UR59], UPT ;  /* 0x00ff3a12060079ea */ /* 0x0007e2000ba00307 */
[----:B------:R-:W4:Y:S02]  /*3ac0*/  SYNCS.PHASECHK.TRANS64.TRYWAIT P0, [UR16+0x188], R15 ;  /* 0x0001880fff0075a7 */ /* 0x000f240008001110 */
[----:B---34-:R-:W-:Y:S05]  /*3ad0*/  @!P0 BRA `(.L_x_55) ;  /* 0x000000a400148947 */ /* 0x018fea0003800000 */
.L_x_138:
[----:B------:R-:W-:Y:S01]  /*3ae0*/  UIADD3 UR6, UPT, UPT, UR17, 0xa0, URZ ;  /* 0x000000a011067890 */ /* 0x000fe2000fffe0ff */
[----:B------:R-:W-:Y:S01]  /*3af0*/  R2UR UR19, R9 ;  /* 0x00000000091372ca */ /* 0x000fe200000e0000 */
[----:B------:R-:W-:Y:S01]  /*3b00*/  UIADD3 UR39, UPT, UPT, UR39, 0x1, URZ ;  /* 0x0000000127277890 */ /* 0x000fe2000fffe0ff */
[----:B------:R-:W-:Y:S02]  /*3b10*/  R2UR UR7, R10 ;  /* 0x000000000a0772ca */ /* 0x000fe400000e0000 */
[----:B------:R-:W-:Y:S02]  /*3b20*/  R2UR UR18, R8 ;  /* 0x00000000081272ca */ /* 0x000fe400000e0000 */
[----:B------:R-:W-:Y:S02]  /*3b30*/  R2UR UR8, R7 ;  /* 0x00000000070872ca */ /* 0x000fe400000e0000 */
[----:B------:R-:W-:Y:S02]  /*3b40*/  R2UR UR17, R5 ;  /* 0x00000000051172ca */ /* 0x000fe400000e0000 */
[----:B------:R-:W-:Y:S02]  /*3b50*/  R2UR UR9, R4 ;  /* 0x00000000040972ca */ /* 0x000fe400000e0000 */
[----:B------:R-:W-:Y:S03]  /*3b60*/  LOP3.LUT R17, R17, 0x1, RZ, 0x3c, !PT ;  /* 0x0000000111117812 */ /* 0x000fe600078e3cff */
[----:B------:R3:W-:Y:S01]  /*3b70*/  UTCQMMA.2CTA tmem[UR7], gdesc[UR22], tmem[UR19], tmem[UR56], idesc[UR57], UPT ;  /* 0x00ff3816070079ea */ /* 0x0007e2000ba00313 */
[----:B------:R4:W-:Y:S01]  /*3b80*/  UTCBAR.2CTA.MULTICAST [UR6], URZ, UR45 ;  /* 0x000000ff060073e9 */ /* 0x0009e2000820082d */
[----:B------:R-:W-:Y:S02]  /*3b90*/  UTCQMMA.2CTA gdesc[UR36], gdesc[UR10], tmem[UR18], tmem[UR54], idesc[UR55], !UPT ;  /* 0x00ff360a240075ea */ /* 0x000fe4000fa00312 */
[----:B------:R-:W-:Y:S02]  /*3ba0*/  UTCQMMA.2CTA gdesc[UR34], gdesc[UR14], tmem[UR8], tmem[UR52], idesc[UR53], UPT ;  /* 0x00ff340e220075ea */ /* 0x000fe4000ba00308 */
[----:B------:R-:W-:Y:S02]  /*3bb0*/  UTCQMMA.2CTA gdesc[UR32], gdesc[UR12], tmem[UR17], tmem[UR50], idesc[UR51], UPT ;  /* 0x00ff320c200075ea */ /* 0x000fe4000ba00311 */
[----:B------:R5:W-:Y:S01]  /*3bc0*/  UTCQMMA.2CTA gdesc[UR30], gdesc[UR4], tmem[UR9], tmem[UR48], idesc[UR49], UPT ;  /* 0x00ff30041e0075ea */ /* 0x000be2000ba00309 */
[----:B---3--:R-:W-:Y:S02]  /*3bd0*/  UIADD3 UR7, UPT, UPT, UR25, 0xa0, URZ ;  /* 0x000000a019077890 */ /* 0x008fe4000fffe0ff */
[----:B----4-:R-:W-:Y:S01]  /*3be0*/  UIADD3 UR6, UPT, UPT, UR24, 0x1, URZ ;  /* 0x0000000118067890 */ /* 0x010fe2000fffe0ff */
[----:B------:R-:W-:Y:S03]  /*3bf0*/  UMOV UR19, 0x3 ;  /* 0x0000000300137882 */ /* 0x000fe60000000000 */
[----:B------:R-:W-:Y:S01]  /*3c00*/  UISETP.NE.AND UP1, UPT, UR6, 0x14, UPT ;  /* 0x000000140600788c */ /* 0x000fe2000bf25270 */
[----:B------:R3:W-:Y:S01]  /*3c10*/  UTCBAR.2CTA.MULTICAST [UR44], URZ, UR19 ;  /* 0x000000ff2c0073e9 */ /* 0x0007e20008200813 */
[----:B-----5:R-:W-:Y:S01]  /*3c20*/  UMOV UR4, 0x1 ;  /* 0x0000000100047882 */ /* 0x020fe20000000000 */
[----:B------:R3:W-:Y:S01]  /*3c30*/  UTCBAR.2CTA.MULTICAST [UR7], URZ, UR43 ;  /* 0x000000ff070073e9 */ /* 0x0007e2000820082b */
[----:B------:R-:W-:Y:S04]  /*3c40*/  USEL UR8, URZ, 0x1, UP1 ;  /* 0x00000001ff087887 */ /* 0x000fe80008800000 */
[----:B------:R-:W-:Y:S02]  /*3c50*/  ULOP3.LUT UR10, UR28, UR8, URZ, 0x3c, !UPT ;  /* 0x000000081c0a7292 */ /* 0x000fe4000f8e3cff */
[----:B------:R-:W-:Y:S02]  /*3c60*/  USEL UR8, UR6, URZ, UP1 ;  /* 0x000000ff06087287 */ /* 0x000fe40008800000 */
[----:B------:R-:W-:Y:S09]  /*3c70*/  UISETP.NE.AND UP1, UPT, UR39, UR42, UPT ;  /* 0x0000002a2700728c */ /* 0x000ff2000bf25270 */
[----:B------:R-:W-:Y:S05]  /*3c80*/  BRA.U UP1, `(.L_x_56) ;  /* 0xfffffff501f47547 */ /* 0x000fea000b83ffff */
.L_x_49:
[----:B------:R-:W-:Y:S01]  /*3c90*/  R2UR UR9, R21 ;  /* 0x00000000150972ca */ /* 0x000fe200000e0000 */
[----:B------:R-:W-:Y:S01]  /*3ca0*/  UISETP.NE.U32.AND UP1, UPT, UR4, URZ, UPT ;  /* 0x000000ff0400728c */ /* 0x000fe2000bf25070 */
[----:B-1-3--:R-:W-:Y:S01]  /*3cb0*/  R2UR UR7, R25 ;  /* 0x00000000190772ca */ /* 0x00afe200000e0000 */
[----:B------:R-:W-:Y:S01]  /*3cc0*/  USHF.L.U32 UR4, UR10, 0x1f, URZ ;  /* 0x0000001f0a047899 */ /* 0x000fe200080006ff */
[----:B------:R-:W-:Y:S01]  /*3cd0*/  R2UR UR6, R20 ;  /* 0x00000000140672ca */ /* 0x000fe200000e0000 */
[----:B------:R-:W-:Y:S01]  /*3ce0*/  ULEA UR11, UR8, UR16, 0x3 ;  /* 0x00000010080b7291 */ /* 0x000fe2000f8e18ff */
[----:B------:R-:W-:-:S03]  /*3cf0*/  R2UR UR5, R24 ;  /* 0x00000000180572ca */ /* 0x000fc600000e0000 */
[----:B------:R-:W-:-:S06]  /*3d00*/  IMAD.U32 R4, RZ, RZ, UR4 ;  /* 0x00000004ff047e24 */ /* 0x000fcc000f8e00ff */
[----:B------:R1:W-:Y:S04]  /*3d10*/  UTCBAR.2CTA.MULTICAST [UR7], URZ, UR9 ;  /* 0x000000ff070073e9 */ /* 0x0003e80008200809 */
[----:B------:R1:W-:Y:S01]  /*3d20*/  UTCBAR.2CTA.MULTICAST [UR5], URZ, UR6 ;  /* 0x000000ff050073e9 */ /* 0x0003e20008200806 */
[----:B------:R-:W3:Y:S02]  /*3d30*/  SYNCS.PHASECHK.TRANS64.TRYWAIT P0, [UR11+0x20], R4 ;  /* 0x00002004ff0075a7 */ /* 0x000ee4000800110b */
[----:B-1-3--:R-:W-:Y:S05]  /*3d40*/  @!P0 BRA `(.L_x_57) ;  /* 0x000000a000988947 */ /* 0x00afea0003800000 */
.L_x_140:
[----:B------:R-:W-:Y:S01]  /*3d50*/  SHF.L.U32 R8, R17, 0x1f, RZ ;  /* 0x0000001f11087819 */ /* 0x000fe200000006ff */
[----:B------:R-:W-:Y:S01]  /*3d60*/  ULEA UR9, UR8, UR16, 0xd ;  /* 0x0000001008097291 */ /* 0x000fe2000f8e68ff */
[----:B------:R-:W-:Y:S01]  /*3d70*/  HFMA2 R5, -RZ, RZ, 0, 3.814697265625e-06 ;  /* 0x00000040ff057431 */ /* 0x000fe200000001ff */
[----:B-1----:R-:W-:Y:S01]  /*3d80*/  MOV R4, 0x100 ;  /* 0x0000010000047802 */ /* 0x002fe20000000f00 */
[----:B------:R-:W1:Y:S01]  /*3d90*/  SYNCS.PHASECHK.TRANS64.TRYWAIT P0, [UR16+0x170], R8 ;  /* 0x00017008ff0075a7 */ /* 0x000e620008001110 */
[----:B------:R-:W-:-:S04]  /*3da0*/  UIADD3 UR9, UPT, UPT, UR9, 0x10c00, URZ ;  /* 0x00010c0009097890 */ /* 0x000fc8000fffe0ff */
[----:B------:R-:W-:-:S04]  /*3db0*/  USHF.R.U32.HI UR9, URZ, 0x4, UR9 ;  /* 0x00000004ff097899 */ /* 0x000fc80008011609 */
[----:B------:R-:W-:Y:S01]  /*3dc0*/  ULOP3.LUT UR9, UR9, 0x3fc0, URZ, 0xc0, !UPT ;  /* 0x00003fc009097892 */ /* 0x000fe2000f8ec0ff */
[----:B-1----:R-:W-:Y:S11]  /*3dd0*/  @!P0 BRA `(.L_x_58) ;  /* 0x000000a000948947 */ /* 0x002ff60003800000 */
.L_x_142:
[----:B------:R-:W-:Y:S01]  /*3de0*/  R2UR UR4, R5 ;  /* 0x00000000050472ca */ /* 0x000fe200000e0000 */
[----:B------:R-:W-:Y:S01]  /*3df0*/  IMAD.MOV.U32 R5, RZ, RZ, 0x48 ;  /* 0x00000048ff057424 */ /* 0x000fe200078e00ff */
[----:B------:R-:W-:Y:S01]  /*3e00*/  R2UR UR5, R4 ;  /* 0x00000000040572ca */ /* 0x000fe200000e0000 */
[----:B------:R-:W-:Y:S01]  /*3e10*/  IMAD.MOV.U32 R4, RZ, RZ, 0x100 ;  /* 0x00000100ff047424 */ /* 0x000fe200078e00ff */
[----:B------:R-:W-:Y:S01]  /*3e20*/  UMOV UR12, 0x0 ;  /* 0x00000000000c7882 */ /* 0x000fe20000000000 */
[----:B------:R-:W-:Y:S01]  /*3e30*/  UMOV UR13, 0x10210010 ;  /* 0x10210010000d7882 */ /* 0x000fe20000000000 */
[----:B------:R-:W-:Y:S01]  /*3e40*/  UMOV UR14, UR9 ;  /* 0x00000009000e7c82 */ /* 0x000fe20008000000 */
[----:B------:R-:W-:Y:S01]  /*3e50*/  UMOV UR15, 0x80004020 ;  /* 0x80004020000f7882 */ /* 0x000fe20000000000 */
[----:B------:R-:W-:Y:S01]  /*3e60*/  R2UR UR17, R4 ;  /* 0x00000000041172ca */ /* 0x000fe200000e0000 */
[----:B------:R-:W-:Y:S01]  /*3e70*/  UIADD3 UR6, UPT, UPT, UR9, 0x80, URZ ;  /* 0x0000008009067890 */ /* 0x000fe2000fffe0ff */
[----:B------:R-:W-:Y:S01]  /*3e80*/  UMOV UR18, 0x0 ;  /* 0x0000000000127882 */ /* 0x000fe20000000000 */
[----:B------:R-:W-:Y:S01]  /*3e90*/  UMOV UR19, 0x10210010 ;  /* 0x1021001000137882 */ /* 0x000fe20000000000 */
[----:B------:R-:W-:Y:S01]  /*3ea0*/  UMOV UR7, 0x80004020 ;  /* 0x8000402000077882 */ /* 0x000fe20000000000 */
[----:B------:R-:W-:-:S02]  /*3eb0*/  UMOV UR20, 0x0 ;  /* 0x0000000000147882 */ /* 0x000fc40000000000 */
[----:B------:R3:W-:Y:S01]  /*3ec0*/  UTCQMMA.2CTA tmem[UR4], gdesc[UR14], tmem[UR5], tmem[UR12], idesc[UR13], UP1 ;  /* 0x00ff0c0e040079ea */ /* 0x0007e20008a00305 */
[----:B------:R-:W-:Y:S01]  /*3ed0*/  UMOV UR21, 0x10210010 ;  /* 0x1021001000157882 */ /* 0x000fe20000000000 */
[----:B---3--:R-:W-:Y:S01]  /*3ee0*/  R2UR UR13, R5 ;  /* 0x00000000050d72ca */ /* 0x008fe200000e0000 */
[----:B------:R-:W-:Y:S01]  /*3ef0*/  IMAD.MOV.U32 R5, RZ, RZ, 0x50 ;  /* 0x00000050ff057424 */ /* 0x000fe200078e00ff */
[----:B------:R-:W-:Y:S01]  /*3f00*/  UIADD3 UR4, UPT, UPT, UR9, 0x100, URZ ;  /* 0x0000010009047890 */ /* 0x000fe2000fffe0ff */
[----:B------:R-:W-:Y:S01]  /*3f10*/  UMOV UR5, 0x80004020 ;  /* 0x8000402000057882 */ /* 0x000fe20000000000 */
[----:B------:R-:W-:-:S09]  /*3f20*/  UIADD3 UR12, UPT, UPT, UR9, 0x180, URZ ;  /* 0x00000180090c7890 */ /* 0x000fd2000fffe0ff */
[----:B------:R3:W-:Y:S02]  /*3f30*/  UTCQMMA.2CTA tmem[UR13], gdesc[UR6], tmem[UR17], tmem[UR18], idesc[UR19], UPT ;  /* 0x00ff12060d0079ea */ /* 0x0007e4000ba00311 */
[----:B---3--:R-:W-:Y:S01]  /*3f40*/  R2UR UR18, R5 ;  /* 0x00000000051272ca */ /* 0x008fe200000e0000 */
[----:B------:R-:W-:Y:S01]  /*3f50*/  IMAD.MOV.U32 R5, RZ, RZ, 0x58 ;  /* 0x00000058ff057424 */ /* 0x000fe200078e00ff */
[----:B------:R-:W-:-:S13]  /*3f60*/  R2UR UR19, R4 ;  /* 0x00000000041372ca */ /* 0x000fda00000e0000 */
[----:B------:R3:W-:Y:S01]  /*3f70*/  UTCQMMA.2CTA tmem[UR18], gdesc[UR4], tmem[UR19], tmem[UR20], idesc[UR21], UPT ;  /* 0x00ff1404120079ea */ /* 0x0007e2000ba00313 */
[----:B------:R-:W4:Y:S02]  /*3f80*/  SYNCS.PHASECHK.TRANS64.TRYWAIT P0, [UR16+0x180], R8 ;  /* 0x00018008ff0075a7 */ /* 0x000f240008001110 */
[----:B---34-:R-:W-:Y:S05]  /*3f90*/  @!P0 BRA `(.L_x_59) ;  /* 0x000000a000408947 */ /* 0x018fea0003800000 */
.L_x_144:
[----:B------:R-:W-:Y:S01]  /*3fa0*/  R2UR UR9, R5 ;  /* 0x00000000050972ca */ /* 0x000fe200000e0000 */
[----:B------:R-:W-:Y:S01]  /*3fb0*/  UMOV UR20, 0x0 ;  /* 0x0000000000147882 */ /* 0x000fe20000000000 */
[----:B------:R-:W-:Y:S01]  /*3fc0*/  R2UR UR17, R4 ;  /* 0x00000000041172ca */ /* 0x000fe200000e0000 */
[----:B------:R-:W-:Y:S01]  /*3fd0*/  UMOV UR21, 0x10210010 ;  /* 0x1021001000157882 */ /* 0x000fe20000000000 */
[----:B------:R-:W-:Y:S01]  /*3fe0*/  R2UR UR19, R23 ;  /* 0x00000000171372ca */ /* 0x000fe200000e0000 */
[----:B------:R-:W-:Y:S01]  /*3ff0*/  UMOV UR13, 0x80004020 ;  /* 0x80004020000d7882 */ /* 0x000fe20000000000 */
[----:B------:R-:W-:Y:S01]  /*4000*/  UMOV UR18, 0x3 ;  /* 0x0000000300127882 */ /* 0x000fe20000000000 */
[----:B------:R-:W-:Y:S02]  /*4010*/  IMAD.MOV.U32 R5, RZ, RZ, 0xc0 ;  /* 0x000000c0ff057424 */ /* 0x000fe400078e00ff */
[----:B------:R-:W-:-:S06]  /*4020*/  IMAD.MOV.U32 R4, RZ, RZ, 0x180 ;  /* 0x00000180ff047424 */ /* 0x000fcc00078e00ff */
[----:B------:R3:W-:Y:S02]  /*4030*/  UTCQMMA.2CTA tmem[UR9], gdesc[UR12], tmem[UR17], tmem[UR20], idesc[UR21], UPT ;  /* 0x00ff140c090079ea */ /* 0x0007e4000ba00311 */
[----:B------:R3:W-:Y:S01]  /*4040*/  UTCBAR.2CTA.MULTICAST [UR19], URZ, UR18 ;  /* 0x000000ff130073e9 */ /* 0x0007e20008200812 */
[----:B------:R-:W4:Y:S02]  /*4050*/  SYNCS.PHASECHK.TRANS64.TRYWAIT P0, [UR16+0x178], R8 ;  /* 0x00017808ff0075a7 */ /* 0x000f240008001110 */
[----:B---34-:R-:W-:Y:S05]  /*4060*/  @!P0 BRA `(.L_x_60) ;  /* 0x000000a000288947 */ /* 0x018fea0003800000 */
.L_x_146:
[----:B------:R-:W-:Y:S01]  /*4070*/  R2UR UR20, R5 ;  /* 0x00000000051472ca */ /* 0x000fe200000e0000 */
[----:B------:R-:W-:Y:S01]  /*4080*/  IMAD.MOV.U32 R5, RZ, RZ, 0xc8 ;  /* 0x000000c8ff057424 */ /* 0x000fe200078e00ff */
[----:B------:R-:W-:Y:S01]  /*4090*/  R2UR UR21, R4 ;  /* 0x00000000041572ca */ /* 0x000fe200000e0000 */
[----:B------:R-:W-:Y:S01]  /*40a0*/  UMOV UR18, 0x0 ;  /* 0x0000000000127882 */ /* 0x000fe20000000000 */
[----:B------:R-:W-:Y:S01]  /*40b0*/  UMOV UR19, 0x10210010 ;  /* 0x1021001000137882 */ /* 0x000fe20000000000 */
[----:B------:R-:W-:Y:S01]  /*40c0*/  IMAD.MOV.U32 R4, RZ, RZ, 0x180 ;  /* 0x00000180ff047424 */ /* 0x000fe200078e00ff */
[----:B------:R-:W-:Y:S01]  /*40d0*/  UMOV UR22, 0x0 ;  /* 0x0000000000167882 */ /* 0x000fe20000000000 */
[----:B------:R-:W-:-:S03]  /*40e0*/  UMOV UR23, 0x10210010 ;  /* 0x1021001000177882 */ /* 0x000fc60000000000 */
[----:B------:R-:W-:-:S05]  /*40f0*/  R2UR UR17, R4 ;  /* 0x00000000041172ca */ /* 0x000fca00000e0000 */
[----:B------:R3:W-:Y:S02]  /*4100*/  UTCQMMA.2CTA tmem[UR20], gdesc[UR14], tmem[UR21], tmem[UR18], idesc[UR19], UP1 ;  /* 0x00ff120e140079ea */ /* 0x0007e40008a00315 */
[----:B---3--:R-:W-:Y:S01]  /*4110*/  R2UR UR18, R5 ;  /* 0x00000000051272ca */ /* 0x008fe200000e0000 */
[----:B------:R-:W-:Y:S01]  /*4120*/  IMAD.MOV.U32 R5, RZ, RZ, 0xd0 ;  /* 0x000000d0ff057424 */ /* 0x000fe200078e00ff */
[----:B------:R-:W-:-:S04]  /*4130*/  R2UR UR19, R4 ;  /* 0x00000000041372ca */ /* 0x000fc800000e0000 */
[----:B------:R-:W-:Y:S01]  /*4140*/  R2UR UR9, R5 ;  /* 0x00000000050972ca */ /* 0x000fe200000e0000 */
[----:B------:R-:W-:-:S08]  /*4150*/  IMAD.MOV.U32 R5, RZ, RZ, 0xd8 ;  /* 0x000000d8ff057424 */ /* 0x000fd000078e00ff */
[----:B------:R3:W-:Y:S04]  /*4160*/  UTCQMMA.2CTA tmem[UR18], gdesc[UR6], tmem[UR19], tmem[UR22], idesc[UR23], UPT ;  /* 0x00ff1606120079ea */ /* 0x0007e8000ba00313 */
[----:B------:R3:W-:Y:S01]  /*4170*/  UTCQMMA.2CTA tmem[UR9], gdesc[UR4], tmem[UR17], tmem[UR22], idesc[UR23], UPT ;  /* 0x00ff1604090079ea */ /* 0x0007e2000ba00311 */
[----:B------:R-:W4:Y:S02]  /*4180*/  SYNCS.PHASECHK.TRANS64.TRYWAIT P0, [UR16+0x188], R8 ;  /* 0x00018808ff0075a7 */ /* 0x000f240008001110 */
[----:B---34-:R-:W-:Y:S05]  /*4190*/  @!P0 BRA `(.L_x_61) ;  /* 0x0000009c00f88947 */ /* 0x018fea0003800000 */
.L_x_148:
[----:B------:R-:W-:Y:S01]  /*41a0*/  R2UR UR5, R5 ;  /* 0x00000000050572ca */ /* 0x000fe200000e0000 */
[----:B------:R-:W-:Y:S01]  /*41b0*/  UIADD3 UR11, UPT, UPT, UR11, 0xc0, URZ ;  /* 0x000000c00b0b7890 */ /* 0x000fe2000fffe0ff */
[----:B------:R-:W-:Y:S01]  /*41c0*/  R2UR UR6, R4 ;  /* 0x00000000040672ca */ /* 0x000fe200000e0000 */
[----:B------:R-:W-:Y:S01]  /*41d0*/  UIADD3 UR8, UPT, UPT, UR8, 0x1, URZ ;  /* 0x0000000108087890 */ /* 0x000fe2000fffe0ff */
[----:B------:R-:W-:Y:S01]  /*41e0*/  R2UR UR9, R22 ;  /* 0x00000000160972ca */ /* 0x000fe200000e0000 */
[----:B------:R-:W-:Y:S01]  /*41f0*/  UMOV UR14, 0x0 ;  /* 0x00000000000e7882 */ /* 0x000fe20000000000 */
[----:B------:R-:W-:Y:S01]  /*4200*/  R2UR UR4, R19 ;  /* 0x00000000130472ca */ /* 0x000fe200000e0000 */
[----:B------:R-:W-:Y:S01]  /*4210*/  UMOV UR15, 0x10210010 ;  /* 0x10210010000f7882 */ /* 0x000fe20000000000 */
[----:B------:R-:W-:Y:S01]  /*4220*/  UMOV UR7, 0x3 ;  /* 0x0000000300077882 */ /* 0x000fe20000000000 */
[----:B------:R-:W-:Y:S01]  /*4230*/  UISETP.NE.AND UP1, UPT, UR8, 0x14, UPT ;  /* 0x000000140800788c */ /* 0x000fe2000bf25270 */
[----:B------:R-:W-:-:S02]  /*4240*/  LOP3.LUT R16, R16, 0x1, RZ, 0x3c, !PT ;  /* 0x0000000110107812 */ /* 0x000fc400078e3cff */
[----:B------:R-:W-:Y:S01]  /*4250*/  LOP3.LUT R17, R17, 0x1, RZ, 0x3c, !PT ;  /* 0x0000000111117812 */ /* 0x000fe200078e3cff */
[----:B------:R-:W-:Y:S02]  /*4260*/  USEL UR17, UR8, URZ, UP1 ;  /* 0x000000ff08117287 */ /* 0x000fe40008800000 */
[----:B------:R-:W-:Y:S02]  /*4270*/  UTCQMMA.2CTA tmem[UR5], gdesc[UR12], tmem[UR6], tmem[UR14], idesc[UR15], UPT ;  /* 0x00ff0e0c050079ea */ /* 0x000fe4000ba00306 */
[----:B------:R-:W-:Y:S02]  /*4280*/  UTCBAR.2CTA.MULTICAST [UR9], URZ, UR7 ;  /* 0x000000ff090073e9 */ /* 0x000fe40008200807 */
[----:B------:R3:W-:Y:S02]  /*4290*/  UTCBAR.2CTA.MULTICAST [UR11], URZ, UR4 ;  /* 0x000000ff0b0073e9 */ /* 0x0007e40008200804 */
[----:B---3--:R-:W-:-:S04]  /*42a0*/  USEL UR4, URZ, 0x1, UP1 ;  /* 0x00000001ff047887 */ /* 0x008fc80008800000 */
[----:B------:R-:W-:-:S12]  /*42b0*/  ULOP3.LUT UR21, UR10, UR4, URZ, 0x3c, !UPT ;  /* 0x000000040a157292 */ /* 0x000fd8000f8e3cff */
.L_x_45:
[----:B------:R-:W3:Y:S02]  /*42c0*/  LDCU UR4, c[0x0][0x624] ;  /* 0x0000c480ff0477ac */ /* 0x000ee40008000800 */
[----:B---3--:R-:W-:-:S09]  /*42d0*/  UISETP.GE.AND UP1, UPT, UR47, UR4, UPT ;  /* 0x000000042f00728c */ /* 0x008fd2000bf26270 */
[----:B------:R-:W-:Y:S05]  /*42e0*/  BRA.U !UP1, `(.L_x_62) ;  /* 0xffffffe909e87547 */ /* 0x000fea000b83ffff */
.L_x_44:
[----:B------:R-:W3:Y:S01]  /*42f0*/  S2UR UR5, SR_CgaCtaId ;  /* 0x00000000000579c3 */ /* 0x000ee20000008800 */
[----:B------:R-:W-:Y:S01]  /*4300*/  ELECT P0, URZ, PT ;  /* 0x0000000000ff782f */ /* 0x000fe20003800000 */
[----:B------:R-:W-:Y:S01]  /*4310*/  IMAD.MOV.U32 R4, RZ, RZ, 0x1 ;  /* 0x00000001ff047424 */ /* 0x000fe200078e00ff */
[----:B------:R-:W-:-:S05]  /*4320*/  UIADD3 UR4, UPT, UPT, UR16, 0x220, URZ ;  /* 0x0000022010047890 */ /* 0x000fca000fffe0ff */
[----:B------:R-:W-:Y:S08]  /*4330*/  UVIRTCOUNT.DEALLOC.SMPOOL 0x80 ;  /* 0x000000800000784c */ /* 0x000ff00000000000 */
[----:B------:R-:W4:Y:S01]  /*4340*/  S2UR UR6, SR_CgaCtaId ;  /* 0x00000000000679c3 */ /* 0x000f220000008800 */
[----:B------:R-:W-:Y:S01]  /*4350*/  IMAD.U32 R5, RZ, RZ, UR4 ;  /* 0x00000004ff057e24 */ /* 0x000fe2000f8e00ff */
[----:B-1----:R-:W-:Y:S01]  /*4360*/  @P0 MOV R7, 0x40 ;  /* 0x0000004000070802 */ /* 0x002fe20000000f00 */
[----:B---3--:R-:W-:-:S05]  /*4370*/  @P0 IMAD.U32 R14, RZ, RZ, UR5 ;  /* 0x00000005ff0e0e24 */ /* 0x008fca000f8e00ff */
[C---:B------:R-:W-:Y:S02]  /*4380*/  @P0 LEA R7, R14.reuse, R7, 0x18 ;  /* 0x000000070e070211 */ /* 0x040fe400078ec0ff */
[----:B------:R-:W-:-:S03]  /*4390*/  LOP3.LUT R14, R14, 0x1, RZ, 0x3c, !PT ;  /* 0x000000010e0e7812 */ /* 0x000fc600078e3cff */
[----:B------:R1:W-:Y:S01]  /*43a0*/  @P0 STS.U8 [R7], R4 ;  /* 0x0000000407000388 */ /* 0x0003e20000000000 */
[----:B------:R-:W-:Y:S01]  /*43b0*/  PRMT R14, R14, 0x654, R5 ;  /* 0x000006540e0e7816 */ /* 0x000fe20000000005 */
[----:B------:R-:W-:Y:S01]  /*43c0*/  IMAD.MOV.U32 R5, RZ, RZ, 0x1 ;  /* 0x00000001ff057424 */ /* 0x000fe200078e00ff */
[----:B------:R-:W-:Y:S06]  /*43d0*/  BAR.SYNC.DEFER_BLOCKING 0x2, 0x1a0 ;  /* 0x0086800000007b1d */ /* 0x000fec0000010000 */
[----:B------:R1:W-:Y:S01]  /*43e0*/  SYNCS.ARRIVE.TRANS64.RED.ART0 RZ, [R14+URZ], R5 ;  /* 0x000000050eff79a7 */ /* 0x0003e200085004ff */
[----:B------:R-:W3:Y:S02]  /*43f0*/  SYNCS.PHASECHK.TRANS64.TRYWAIT P0, [UR16+0x220], RZ ;  /* 0x000220ffff0075a7 */ /* 0x000ee40008001110 */
[----:B-1-34-:R-:W-:Y:S05]  /*4400*/  @!P0 BRA `(.L_x_63) ;  /* 0x0000009c00788947 */ /* 0x01afea0003800000 */
.L_x_150:
[----:B------:R-:W-:Y:S01]  /*4410*/  NOP ;  /* 0x0000000000007918 */ /* 0x000fe20000000000 */
[----:B------:R-:W-:Y:S01]  /*4420*/  UMOV UR4, 0x50 ;  /* 0x0000005000047882 */ /* 0x000fe20000000000 */
[----:B--2---:R-:W-:Y:S01]  /*4430*/  LOP3.LUT R9, R18, 0xffff, RZ, 0xc0, !PT ;  /* 0x0000ffff12097812 */ /* 0x004fe200078ec0ff */
[----:B------:R-:W-:Y:S01]  /*4440*/  ULEA UR6, UR6, UR4, 0x18 ;  /* 0x0000000406067291 */ /* 0x000fe2000f8ec0ff */
[----:B------:R-:W-:Y:S02]  /*4450*/  IMAD.MOV.U32 R7, RZ, RZ, 0xffff ;  /* 0x0000ffffff077424 */ /* 0x000fe400078e00ff */
[----:B------:R-:W-:-:S04]  /*4460*/  SHF.R.U32.HI R9, RZ, 0x5, R9 ;  /* 0x00000005ff097819 */ /* 0x000fc80000011609 */
[----:B------:R-:W-:Y:S01]  /*4470*/  SHF.L.U32 R7, R7, R9, RZ ;  /* 0x0000000907077219 */ /* 0x000fe200000006ff */
[----:B------:R-:W-:Y:S01]  /*4480*/  VIADD R8, R9, 0x10 ;  /* 0x0000001009087836 */ /* 0x000fe20000000000 */
[----:B-1----:R-:W1:Y:S04]  /*4490*/  LDS R4, [UR6] ;  /* 0x00000006ff047984 */ /* 0x002e680008000800 */
[----:B------:R-:W-:-:S04]  /*44a0*/  SHF.L.U32 R8, R5, R8, RZ ;  /* 0x0000000805087219 */ /* 0x000fc800000006ff */
[----:B------:R-:W-:-:S04]  /*44b0*/  LOP3.LUT R8, R8, R7, RZ, 0xfc, !PT ;  /* 0x0000000708087212 */ /* 0x000fc800078efcff */
[C---:B------:R-:W-:Y:S02]  /*44c0*/  LOP3.LUT R7, R8.reuse, 0xffff, RZ, 0xc0, !PT ;  /* 0x0000ffff08077812 */ /* 0x040fe400078ec0ff */
[----:B-1----:R-:W-:-:S04]  /*44d0*/  LOP3.LUT R5, R8, 0xffff, R4, 0x80, !PT ;  /* 0x0000ffff08057812 */ /* 0x002fc800078e8004 */
[----:B------:R-:W-:-:S13]  /*44e0*/  ISETP.NE.AND P0, PT, R5, R7, PT ;  /* 0x000000070500720c */ /* 0x000fda0003f05270 */
[----:B------:R-:W-:Y:S05]  /*44f0*/  @P0 BRA `(.L_x_64) ;  /* 0x0000000000500947 */ /* 0x000fea0003800000 */
[----:B------:R-:W-:Y:S02]  /*4500*/  SHF.R.U32.HI R4, RZ, 0x10, R4 ;  /* 0x00000010ff047819 */ /* 0x000fe40000011604 */
[----:B------:R-:W-:-:S04]  /*4510*/  SHF.R.U32.HI R5, RZ, 0x10, R8 ;  /* 0x00000010ff057819 */ /* 0x000fc80000011608 */
[----:B------:R-:W-:-:S04]  /*4520*/  LOP3.LUT R4, R4, R5, RZ, 0xc0, !PT ;  /* 0x0000000504047212 */ /* 0x000fc800078ec0ff */
[----:B------:R-:W-:-:S13]  /*4530*/  ISETP.NE.AND P0, PT, R4, R5, PT ;  /* 0x000000050400720c */ /* 0x000fda0003f05270 */
[----:B------:R-:W-:Y:S05]  /*4540*/  @P0 BRA `(.L_x_65) ;  /* 0x0000000000300947 */ /* 0x000fea0003800000 */
[----:B------:R-:W-:Y:S01]  /*4550*/  R2UR UR4, R8 ;  /* 0x00000000080472ca */ /* 0x000fe200000e0000 */
[----:B------:R-:W1:-:S12]  /*4560*/  S2R R5, SR_LANEID ;  /* 0x0000000000057919 */ /* 0x000e580000000000 */
[----:B------:R-:W-:-:S03]  /*4570*/  ULOP3.LUT UR5, URZ, UR4, URZ, 0x33, !UPT ;  /* 0x00000004ff057292 */ /* 0x000fc6000f8e33ff */
[----:B------:R-:W-:Y:S02]  /*4580*/  VOTEU.ANY UR4, UPT, PT ;  /* 0x0000000000047886 */ /* 0x000fe400038e0100 */
[----:B------:R-:W-:Y:S01]  /*4590*/  UFLO.U32 UR4, UR4 ;  /* 0x00000004000472bd */ /* 0x000fe200080e0000 */
[----:B------:R-:W-:-:S04]  /*45a0*/  IMAD.U32 R4, RZ, RZ, UR5 ;  /* 0x00000005ff047e24 */ /* 0x000fc8000f8e00ff */
[----:B------:R-:W2:Y:S02]  /*45b0*/  REDUX UR7, R4 ;  /* 0x00000000040773c4 */ /* 0x000ea40000000000 */
[----:B------:R3:W-:Y:S01]  /*45c0*/  UTCATOMSWS.AND URZ, UR5 ;  /* 0x0000000500ff79e3 */ /* 0x0007e20008000000 */
[----:B-1----:R-:W-:Y:S01]  /*45d0*/  ISETP.EQ.U32.AND P0, PT, R5, UR4, PT ;  /* 0x0000000405007c0c */ /* 0x002fe2000bf02070 */
[----:B--2---:R-:W-:-:S12]  /*45e0*/  IMAD.U32 R4, RZ, RZ, UR7 ;  /* 0x00000007ff047e24 */ /* 0x004fd8000f8e00ff */
[----:B------:R3:W-:Y:S01]  /*45f0*/  @P0 ATOMS.AND RZ, [UR6], R4 ;  /* 0x00000004ffff098c */ /* 0x0007e2000a800006 */
[----:B------:R-:W-:Y:S05]  /*4600*/  BRA `(.L_x_66) ;  /* 0x0000000000147947 */ /* 0x000fea0003800000 */
.L_x_65:
[----:B------:R-:W-:Y:S02]  /*4610*/  MOV R4, 0x4630 ;  /* 0x0000463000047802 */ /* 0x000fe40000000f00 */
[----:B------:R-:W-:Y:S05]  /*4620*/  CALL.REL.NOINC `($__internal_0_$__cuda_sm10x_tcgen05_guardrail_trap_col_being_dealloced_not_returned_by_alloc) ;  /* 0x000000a000ac7944 */ /* 0x000fea0003c00000 */
[----:B------:R-:W-:Y:S05]  /*4630*/  BRA `(.L_x_66) ;  /* 0x0000000000087947 */ /* 0x000fea0003800000 */
.L_x_64:
[----:B------:R-:W-:Y:S02]  /*4640*/  MOV R4, 0x4660 ;  /* 0x0000466000047802 */ /* 0x000fe40000000f00 */
[----:B------:R-:W-:Y:S05]  /*4650*/  CALL.REL.NOINC `($__internal_2_$__cuda_sm10x_tcgen05_guardrail_trap_unallocated_columns_being_dealloced) ;  /* 0x000000a000b87944 */ /* 0x000fea0003c00000 */
.L_x_66:
[----:B------:R-:W-:Y:S01]  /*4660*/  ELECT P0, URZ, PT ;  /* 0x0000000000ff782f */ /* 0x000fe20003800000 */
[----:B------:R-:W-:-:S12]  /*4670*/  NOP ;  /* 0x0000000000007918 */ /* 0x000fd80000000000 */
[----:B------:R-:W-:Y:S05]  /*4680*/  @!P0 BRA `(.L_x_67) ;  /* 0x0000000000208947 */ /* 0x000fea0003800000 */
[----:B------:R-:W-:Y:S02]  /*4690*/  UMOV UR4, 0x20 ;  /* 0x0000002000047882 */ /* 0x000fe40000000000 */
[----:B------:R-:W-:-:S04]  /*46a0*/  UIADD3 UR4, UPT, UPT, -UR4, 0x100000, URZ ;  /* 0x0010000004047890 */ /* 0x000fc8000fffe1ff */
[----:B---3--:R-:W-:Y:S02]  /*46b0*/  USHF.L.U32 UR5, UR4, 0xb, URZ ;  /* 0x0000000b04057899 */ /* 0x008fe400080006ff */
[----:B------:R-:W-:Y:S01]  /*46c0*/  USHF.L.U32 UR4, UR4, 0x1, URZ ;  /* 0x0000000104047899 */ /* 0x000fe200080006ff */
[----:B------:R-:W1:Y:S11]  /*46d0*/  FENCE.VIEW.ASYNC.S ;  /* 0x00000000000073c6 */ /* 0x000e760000000000 */
[----:B-1----:R1:W2:Y:S01]  /*46e0*/  SYNCS.EXCH.64 URZ, [UR16+0x220], UR4 ;  /* 0x0002200410ff75b2 */ /* 0x0022a20008000100 */
[----:B------:R-:W-:Y:S05]  /*46f0*/  BRA `(.L_x_67) ;  /* 0x0000000000047947 */ /* 0x000fea0003800000 */
.L_x_12:
[----:B------:R-:W-:Y:S01]  /*4700*/  NOP ;  /* 0x0000000000007918 */ /* 0x000fe20000000000 */
.L_x_67:
[----:B-1-3--:R-:W-:Y:S05]  /*4710*/  BSYNC.RECONVERGENT B1 ;  /* 0x0000000000017941 */ /* 0x00afea0003800200 */
.L_x_9:
[----:B------:R-:W-:Y:S01]  /*4720*/  R2UR UR4, R0 ;  /* 0x00000000000472ca */ /* 0x000fe200000e0000 */
[----:B------:R-:W-:-:S12]  /*4730*/  NOP ;  /* 0x0000000000007918 */ /* 0x000fd80000000000 */
[----:B------:R-:W-:-:S09]  /*4740*/  UISETP.NE.AND UP0, UPT, UR4, 0xd, UPT ;  /* 0x0000000d0400788c */ /* 0x000fd2000bf05270 */
[----:B------:R-:W-:Y:S05]  /*4750*/  BRA.U UP0, `(.L_x_68) ;  /* 0x0000000500787547 */ /* 0x000fea000b800000 */
[----:B------:R-:W-:-:S08]  /*4760*/  NOP ;  /* 0x0000000000007918 */ /* 0x000fd00000000000 */
[----:B------:R-:W1:-:S00]  /*4770*/  USETMAXREG.DEALLOC.CTAPOOL 0x78 ;  /* 0x00000078000079c8 */ /* 0x000e4000080e0500 */
[----:B------:R-:W3:Y:S01]  /*4780*/  LDCU UR4, c[0x0][0x610] ;  /* 0x0000c200ff0477ac */ /* 0x000ee20008000800 */
[----:B-1----:R-:W-:Y:S01]  /*4790*/  R2UR UR8, R2 ;  /* 0x00000000020872ca */ /* 0x002fe200000e0000 */
[----:B------:R-:W1:Y:S01]  /*47a0*/  LDCU.U8 UR9, c[0x0][0x614] ;  /* 0x0000c280ff0977ac */ /* 0x000e620008000000 */
[----:B------:R-:W4:Y:S01]  /*47b0*/  LDCU.U8 UR6, c[0x0][0x615] ;  /* 0x0000c2a0ff0677ac */ /* 0x000f220008000000 */
[----:B------:R-:W5:Y:S10]  /*47c0*/  LDCU UR7, c[0x0][0x61c] ;  /* 0x0000c380ff0777ac */ /* 0x000f740008000800 */
[----:B---3--:R-:W-:-:S04]  /*47d0*/  UIMAD.WIDE.U32 UR4, UR8, UR4, URZ ;  /* 0x00000004080472a5 */ /* 0x008fc8000f8e00ff */
[----:B------:R-:W-:-:S04]  /*47e0*/  UIADD3 UR4, UPT, UPT, UR8, -UR5, URZ ;  /* 0x8000000508047290 */ /* 0x000fc8000fffe0ff */
[----:B-1----:R-:W-:Y:S01]  /*47f0*/  USHF.R.U32.HI UR4, URZ, UR9, UR4 ;  /* 0x00000009ff047299 */ /* 0x002fe20008011604 */
[----:B------:R-:W1:Y:S03]  /*4800*/  LDCU.U8 UR9, c[0x0][0x620] ;  /* 0x0000c400ff0977ac */ /* 0x000e660008000000 */
[----:B------:R-:W-:-:S04]  /*4810*/  UIADD3 UR4, UPT, UPT, UR5, UR4, URZ ;  /* 0x0000000405047290 */ /* 0x000fc8000fffe0ff */
[----:B----4-:R-:W-:Y:S01]  /*4820*/  USHF.R.U32.HI UR11, URZ, UR6, UR4 ;  /* 0x00000006ff0b7299 */ /* 0x010fe20008011604 */
[----:B------:R-:W3:Y:S03]  /*4830*/  LDCU UR6, c[0x0][0x624] ;  /* 0x0000c480ff0677ac */ /* 0x000ee60008000800 */
[----:B-----5:R-:W-:-:S07]  /*4840*/  UIMAD.WIDE.U32 UR4, UR11, UR7, URZ ;  /* 0x000000070b0472a5 */ /* 0x020fce000f8e00ff */
[----:B------:R-:W-:Y:S02]  /*4850*/  UMOV UR4, UR5 ;  /* 0x0000000500047c82 */ /* 0x000fe40008000000 */
[----:B------:R-:W-:-:S04]  /*4860*/  UIADD3 UR12, UPT, UPT, UR11, -UR4, URZ ;  /* 0x800000040b0c7290 */ /* 0x000fc8000fffe0ff */
[----:B-1----:R-:W-:Y:S02]  /*4870*/  USHF.R.U32.HI UR12, URZ, UR9, UR12 ;  /* 0x00000009ff0c7299 */ /* 0x002fe4000801160c */
[----:B---3--:R-:W-:Y:S02]  /*4880*/  UISETP.GE.AND UP0, UPT, UR8, UR6, UPT ;  /* 0x000000060800728c */ /* 0x008fe4000bf06270 */
[----:B------:R-:W-:-:S07]  /*4890*/  UIADD3 UR12, UPT, UPT, UR4, UR12, URZ ;  /* 0x0000000c040c7290 */ /* 0x000fce000fffe0ff */
[----:B------:R-:W-:Y:S05]  /*48a0*/  BRA.U UP0, `(.L_x_68) ;  /* 0x0000000500247547 */ /* 0x000fea000b800000 */
[----:B------:R-:W-:Y:S01]  /*48b0*/  S2UR UR7, SR_CgaCtaId ;  /* 0x00000000000779c3 */ /* 0x000fe20000008800 */
[----:B------:R-:W1:Y:S01]  /*48c0*/  LDCU.U8 UR5, c[0x0][0x621] ;  /* 0x0000c420ff0577ac */ /* 0x000e620008000000 */
[----:B------:R-:W-:Y:S01]  /*48d0*/  R2UR UR21, R2 ;  /* 0x00000000021572ca */ /* 0x000fe200000e0000 */
[----:B------:R-:W-:Y:S02]  /*48e0*/  HFMA2 R5, -RZ, RZ, 0, 5.9604644775390625e-08 ;  /* 0x00000001ff057431 */ /* 0x000fe400000001ff */
[----:B------:R-:W-:Y:S01]  /*48f0*/  IMAD.MOV.U32 R8, RZ, RZ, RZ ;  /* 0x000000ffff087224 */ /* 0x000fe200078e00ff */
[----:B------:R-:W3:Y:S01]  /*4900*/  LDCU.64 UR8, c[0x0][0x348] ;  /* 0x00006900ff0877ac */ /* 0x000ee20008000a00 */
[----:B------:R-:W4:Y:S01]  /*4910*/  LDCU UR10, c[0x0][0x60c] ;  /* 0x0000c180ff0a77ac */ /* 0x000f220008000800 */
[----:B------:R-:W5:Y:S01]  /*4920*/  LDCU UR20, c[0x0][0x618] ;  /* 0x0000c300ff1477ac */ /* 0x000f620008000800 */
[----:B------:R-:W-:Y:S01]  /*4930*/  UMOV UR6, 0x400 ;  /* 0x0000040000067882 */ /* 0x000fe20000000000 */
[----:B------:R-:W-:-:S02]  /*4940*/  UIADD3 UR4, UPT, UPT, -UR11, URZ, URZ ;  /* 0x000000ff0b047290 */ /* 0x000fc4000fffe1ff */
[----:B-1----:R-:W-:Y:S01]  /*4950*/  USHF.R.U32.HI UR12, URZ, UR5, UR12 ;  /* 0x00000005ff0c7299 */ /* 0x002fe2000801160c */
[----:B------:R-:W1:Y:S02]  /*4960*/  S2UR UR24, SR_CgaSize ;  /* 0x00000000001879c3 */ /* 0x000e640000008a00 */
[----:B-1----:R-:W-:-:S12]  /*4970*/  UIMAD UR24, UR24, -0xa0, URZ ;  /* 0xffffff60181878a4 */ /* 0x002fd8000f8e02ff */
[----:B------:R-:W1:Y:S01]  /*4980*/  LDCU UR24, c[0x0][UR24+0x2c0] ;  /* 0x00005800181877ac */ /* 0x000e620008000800 */
[----:B------:R-:W-:Y:S02]  /*4990*/  UIADD3 UR5, UPT, UPT, -UR12, URZ, URZ ;  /* 0x000000ff0c057290 */ /* 0x000fe4000fffe1ff */
[----:B---3--:R-:W-:Y:S02]  /*49a0*/  UIADD3 UR14, UP0, UPT, UR8, 0x200, URZ ;  /* 0x00000200080e7890 */ /* 0x008fe4000ff1e0ff */
[----:B------:R-:W-:Y:S02]  /*49b0*/  ULEA UR7, UR7, UR6, 0x18 ;  /* 0x0000000607077291 */ /* 0x000fe4000f8ec0ff */
[----:B----4-:R-:W-:Y:S02]  /*49c0*/  UIMAD UR4, UR10, UR4, UR21 ;  /* 0x000000040a0472a4 */ /* 0x010fe4000f8e0215 */
[----:B------:R-:W-:Y:S02]  /*49d0*/  UIADD3.X UR15, UPT, UPT, URZ, UR9, URZ, UP0, !UPT ;  /* 0x00000009ff0f7290 */ /* 0x000fe400087fe4ff */
[----:B-----5:R-:W-:Y:S01]  /*49e0*/  UIMAD UR11, UR20, UR5, UR11 ;  /* 0x00000005140b72a4 */ /* 0x020fe2000f8e020b */
[----:B------:R-:W-:Y:S01]  /*49f0*/  UMOV UR6, UR21 ;  /* 0x0000001500067c82 */ /* 0x000fe20008000000 */
[----:B------:R-:W3:Y:S01]  /*4a00*/  LDCU UR19, c[0x0][0x624] ;  /* 0x0000c480ff1377ac */ /* 0x000ee20008000800 */
[----:B------:R-:W4:Y:S01]  /*4a10*/  LDCU UR23, c[0x0][0x610] ;  /* 0x0000c200ff1777ac */ /* 0x000f220008000800 */
[----:B------:R-:W2:Y:S01]  /*4a20*/  LDCU UR22, c[0x0][0x60c] ;  /* 0x0000c180ff1677ac */ /* 0x000ea20008000800 */
[----:B------:R-:W1:Y:S01]  /*4a30*/  LDCU.64 UR16, c[0x0][0x618] ;  /* 0x0000c300ff1077ac */ /* 0x000e620008000a00 */
[----:B------:R-:W-:-:S02]  /*4a40*/  UIADD3 UR18, UPT, UPT, UR7, 0xc00, URZ ;  /* 0x00000c0007127890 */ /* 0x000fc4000fffe0ff */
[----:B------:R-:W-:Y:S01]  /*4a50*/  UIADD3 UR13, UPT, UPT, UR7, 0x4c00, URZ ;  /* 0x00004c00070d7890 */ /* 0x000fe2000fffe0ff */
[----:B------:R-:W-:Y:S01]  /*4a60*/  UMOV UR20, URZ ;  /* 0x000000ff00147c82 */ /* 0x000fe20008000000 */
[----:B------:R-:W-:Y:S01]  /*4a70*/  UMOV UR21, URZ ;  /* 0x000000ff00157c82 */ /* 0x000fe20008000000 */
[----:B------:R-:W-:-:S09]  /*4a80*/  UMOV UR9, URZ ;  /* 0x000000ff00097c82 */ /* 0x000fd20008000000 */
.L_x_71:
[----:B------:R-:W-:Y:S01]  /*4a90*/  SHF.L.U32 R7, R8, 0x1f, RZ ;  /* 0x0000001f08077819 */ /* 0x000fe200000006ff */
[----:B------:R-:W-:Y:S01]  /*4aa0*/  UMOV UR8, UR18 ;  /* 0x0000001200087c82 */ /* 0x000fe20008000000 */
[----:B------:R-:W-:Y:S02]  /*4ab0*/  R2UR UR5, R6 ;  /* 0x00000000060572ca */ /* 0x000fe400000e0000 */
[----:B--2---:R-:W2:Y:S11]  /*4ac0*/  SYNCS.PHASECHK.TRANS64.TRYWAIT P0, [UR7+0x1e0], R7 ;  /* 0x0001e007ff0075a7 */ /* 0x004eb60008001107 */
[----:B------:R-:W-:-:S04]  /*4ad0*/  ULEA UR4, UR4, UR5, 0x2 ;  /* 0x0000000504047291 */ /* 0x000fc8000f8e10ff */
[----:B------:R-:W-:-:S07]  /*4ae0*/  USHF.L.U32 UR4, UR4, 0x7, URZ ;  /* 0x0000000704047899 */ /* 0x000fce00080006ff */
[----:B------:R-:W-:Y:S01]  /*4af0*/  UMOV UR10, UR4 ;  /* 0x00000004000a7c82 */ /* 0x000fe20008000000 */
[----:B--2---:R-:W-:Y:S05]  /*4b00*/  @!P0 BRA `(.L_x_69) ;  /* 0x0000009400d08947 */ /* 0x004fea0003800000 */
.L_x_152:
[----:B------:R2:W-:Y:S01]  /*4b10*/  UTMASTG.4D [UR8], [UR14], desc[URZ] ;  /* 0x0000ff080e0073b5 */ /* 0x0005e20008019000 */
[----:B------:R0:W-:Y:S01]  /*4b20*/  UTMACMDFLUSH ;  /* 0x00000000000079b7 */ /* 0x0001e20000000000 */
[----:B------:R-:W5:Y:S02]  /*4b30*/  SYNCS.PHASECHK.TRANS64.TRYWAIT P0, [UR7+0x1e8], R7 ;  /* 0x0001e807ff0075a7 */ /* 0x000f640008001107 */
[----:B--2--5:R-:W-:Y:S05]  /*4b40*/  @!P0 BRA `(.L_x_70) ;  /* 0x0000009400e08947 */ /* 0x024fea0003800000 */
.L_x_154:
[----:B------:R-:W5:Y:S01]  /*4b50*/  LDCU.U8 UR26, c[0x0][0x614] ;  /* 0x0000c280ff1a77ac */ /* 0x000f620008000000 */
[----:B------:R-:W-:Y:S01]  /*4b60*/  LOP3.LUT R8, R8, 0x1, RZ, 0x3c, !PT ;  /* 0x0000000108087812 */ /* 0x000fe200078e3cff */
[----:B-1----:R-:W-:Y:S01]  /*4b70*/  UIADD3 UR6, UPT, UPT, UR24, UR6, URZ ;  /* 0x0000000618067290 */ /* 0x002fe2000fffe0ff */
[----:B------:R-:W1:Y:S01]  /*4b80*/  LDCU.U8 UR25, c[0x0][0x615] ;  /* 0x0000c2a0ff1977ac */ /* 0x000e620008000000 */
[----:B------:R-:W-:Y:S02]  /*4b90*/  UIADD3 UR10, UPT, UPT, UR4, 0x100, URZ ;  /* 0x00000100040a7890 */ /* 0x000fe4000fffe0ff */
[----:B----4-:R-:W-:Y:S01]  /*4ba0*/  UIMAD.WIDE.U32 UR4, UR6, UR23, URZ ;  /* 0x00000017060472a5 */ /* 0x010fe2000f8e00ff */
[----:B------:R-:W-:Y:S01]  /*4bb0*/  UMOV UR8, UR13 ;  /* 0x0000000d00087c82 */ /* 0x000fe20008000000 */
[----:B---3--:R-:W-:Y:S02]  /*4bc0*/  UISETP.GE.AND UP0, UPT, UR6, UR19, UPT ;  /* 0x000000130600728c */ /* 0x008fe4000bf06270 */
[----:B------:R-:W-:-:S03]  /*4bd0*/  UIADD3 UR4, UPT, UPT, UR6, -UR5, URZ ;  /* 0x8000000506047290 */ /* 0x000fc6000fffe0ff */
[----:B------:R1:W-:Y:S01]  /*4be0*/  UTMASTG.4D [UR8], [UR14], desc[UR20] ;  /* 0x000014080e0073b5 */ /* 0x0003e20008019000 */
[----:B-----5:R-:W-:-:S04]  /*4bf0*/  USHF.R.U32.HI UR4, URZ, UR26, UR4 ;  /* 0x0000001aff047299 */ /* 0x020fc80008011604 */
[----:B------:R-:W-:Y:S01]  /*4c00*/  UIADD3 UR4, UPT, UPT, UR5, UR4, URZ ;  /* 0x0000000405047290 */ /* 0x000fe2000fffe0ff */
[----:B------:R0:W-:Y:S01]  /*4c10*/  UTMACMDFLUSH ;  /* 0x00000000000079b7 */ /* 0x0001e20000000000 */
[----:B------:R-:W-:-:S04]  /*4c20*/  DEPBAR.LE SB0, 0x1 ;  /* 0x000080400000791a */ /* 0x000fc80000000000 */
[----:B------:R3:W-:Y:S01]  /*4c30*/  SYNCS.ARRIVE.TRANS64.ART0 RZ, [UR7+0x1f0], R5 ;  /* 0x0001f005ffff79a7 */ /* 0x0007e20008500007 */
[----:B------:R-:W-:-:S04]  /*4c40*/  DEPBAR.LE SB0, 0x0 ;  /* 0x000080000000791a */ /* 0x000fc80000000000 */
[----:B-1----:R-:W-:Y:S01]  /*4c50*/  USHF.R.U32.HI UR11, URZ, UR25, UR4 ;  /* 0x00000019ff0b7299 */ /* 0x002fe20008011604 */
[----:B------:R-:W1:Y:S01]  /*4c60*/  LDCU.U8 UR25, c[0x0][0x620] ;  /* 0x0000c400ff1977ac */ /* 0x000e620008000000 */
[----:B------:R3:W-:Y:S02]  /*4c70*/  SYNCS.ARRIVE.TRANS64.ART0 RZ, [UR7+0x1f8], R5 ;  /* 0x0001f805ffff79a7 */ /* 0x0007e40008500007 */
[----:B------:R-:W-:-:S07]  /*4c80*/  UIMAD.WIDE.U32 UR4, UR11, UR17, URZ ;  /* 0x000000110b0472a5 */ /* 0x000fce000f8e00ff */
[----:B------:R-:W-:Y:S02]  /*4c90*/  UMOV UR4, UR5 ;  /* 0x0000000500047c82 */ /* 0x000fe40008000000 */
[----:B------:R-:W-:-:S04]  /*4ca0*/  UIADD3 UR12, UPT, UPT, UR11, -UR4, URZ ;  /* 0x800000040b0c7290 */ /* 0x000fc8000fffe0ff */
[----:B-1----:R-:W-:Y:S01]  /*4cb0*/  USHF.R.U32.HI UR12, URZ, UR25, UR12 ;  /* 0x00000019ff0c7299 */ /* 0x002fe2000801160c */
[----:B------:R-:W1:Y:S03]  /*4cc0*/  LDCU.U8 UR25, c[0x0][0x621] ;  /* 0x0000c420ff1977ac */ /* 0x000e660008000000 */
[----:B------:R-:W-:Y:S02]  /*4cd0*/  UIADD3 UR12, UPT, UPT, UR4, UR12, URZ ;  /* 0x0000000c040c7290 */ /* 0x000fe4000fffe0ff */
[----:B------:R-:W-:-:S04]  /*4ce0*/  UIADD3 UR4, UPT, UPT, -UR11, URZ, URZ ;  /* 0x000000ff0b047290 */ /* 0x000fc8000fffe1ff */
[----:B------:R-:W-:Y:S02]  /*4cf0*/  UIMAD UR4, UR22, UR4, UR6 ;  /* 0x00000004160472a4 */ /* 0x000fe4000f8e0206 */
[----:B-1----:R-:W-:-:S04]  /*4d00*/  USHF.R.U32.HI UR12, URZ, UR25, UR12 ;  /* 0x00000019ff0c7299 */ /* 0x002fc8000801160c */
[----:B------:R-:W-:-:S04]  /*4d10*/  UIADD3 UR5, UPT, UPT, -UR12, URZ, URZ ;  /* 0x000000ff0c057290 */ /* 0x000fc8000fffe1ff */
[----:B------:R-:W-:Y:S01]  /*4d20*/  UIMAD UR11, UR16, UR5, UR11 ;  /* 0x00000005100b72a4 */ /* 0x000fe2000f8e020b */
[----:B---3--:R-:W-:Y:S11]  /*4d30*/  BRA.U !UP0, `(.L_x_71) ;  /* 0xfffffffd08547547 */ /* 0x008ff6000b83ffff */
.L_x_68:
[----:B------:R-:W-:-:S13]  /*4d40*/  R2UR UR4, R0 ;  /* 0x00000000000472ca */ /* 0x000fda00000e0000 */
[----:B------:R-:W-:-:S09]  /*4d50*/  UISETP.GT.AND UP0, UPT, UR4, 0x7, UPT ;  /* 0x000000070400788c */ /* 0x000fd2000bf04270 */
[----:B------:R-:W-:Y:S05]  /*4d60*/  BRA.U UP0, `(.L_x_72) ;  /* 0x0000005100cc7547 */ /* 0x000fea000b800000 */
[----:B------:R-:W-:Y:S01]  /*4d70*/  NOP ;  /* 0x0000000000007918 */ /* 0x000fe20000000000 */
.L_x_73:
[----:B------:R-:W-:-:S08]  /*4d80*/  NOP ;  /* 0x0000000000007918 */ /* 0x000fd00000000000 */
[----:B------:R-:W1:Y:S02]  /*4d90*/  USETMAXREG.TRY_ALLOC.CTAPOOL UP0, 0xa0 ;  /* 0x000000a0000079c8 */ /* 0x000e640008000600 */
[----:B-1----:R-:W-:Y:S05]  /*4da0*/  BRA.U !UP0, `(.L_x_73) ;  /* 0xfffffffd08f47547 */ /* 0x002fea000b83ffff */
[----:B------:R-:W1:Y:S01]  /*4db0*/  LDCU UR7, c[0x0][0x38c] ;  /* 0x00007180ff0777ac */ /* 0x000e620008000800 */
[----:B------:R-:W-:Y:S01]  /*4dc0*/  R2UR UR5, R0 ;  /* 0x00000000000572ca */ /* 0x000fe200000e0000 */
[----:B------:R-:W3:Y:S01]  /*4dd0*/  S2UR UR4, SR_CgaCtaId ;  /* 0x00000000000479c3 */ /* 0x000ee20000008800 */
[----:B------:R-:W-:Y:S01]  /*4de0*/  R2UR UR10, R2 ;  /* 0x00000000020a72ca */ /* 0x000fe200000e0000 */
[----:B------:R-:W4:Y:S01]  /*4df0*/  LDCU UR9, c[0x0][0x624] ;  /* 0x0000c480ff0977ac */ /* 0x000f220008000800 */
[----:B------:R-:W-:-:S09]  /*4e00*/  UMOV UR8, 0x400 ;  /* 0x0000040000087882 */ /* 0x000fd20000000000 */
[----:B------:R-:W-:Y:S02]  /*4e10*/  UISETP.GT.AND UP3, UPT, UR5, 0x3, UPT ;  /* 0x000000030500788c */ /* 0x000fe4000bf64270 */
[----:B-1----:R-:W-:Y:S02]  /*4e20*/  UIADD3 UR5, UPT, UPT, -UR7, URZ, URZ ;  /* 0x000000ff07057290 */ /* 0x002fe4000fffe1ff */
[----:B------:R-:W-:Y:S02]  /*4e30*/  UIADD3 UR6, UPT, UPT, UR7, -0x1, URZ ;  /* 0xffffffff07067890 */ /* 0x000fe4000fffe0ff */
[----:B------:R-:W-:Y:S02]  /*4e40*/  USHF.R.S32.HI UR5, URZ, 0x1f, UR5 ;  /* 0x0000001fff057899 */ /* 0x000fe40008011405 */
[----:B------:R-:W-:Y:S02]  /*4e50*/  UISETP.GT.AND UP0, UPT, UR7, URZ, UPT ;  /* 0x000000ff0700728c */ /* 0x000fe4000bf04270 */
[----:B------:R-:W-:-:S02]  /*4e60*/  USHF.R.S32.HI UR15, URZ, 0x1f, UR6 ;  /* 0x0000001fff0f7899 */ /* 0x000fc40008011406 */
[----:B------:R-:W-:Y:S02]  /*4e70*/  ULEA.HI UR5, UR5, -UR7, URZ, 0x7 ;  /* 0x8000000705057291 */ /* 0x000fe4000f8f38ff */
[----:B------:R-:W-:Y:S02]  /*4e80*/  ULEA.HI UR15, UR15, UR6, URZ, 0x7 ;  /* 0x000000060f0f7291 */ /* 0x000fe4000f8f38ff */
[----:B------:R-:W-:Y:S02]  /*4e90*/  USHF.R.S32.HI UR5, URZ, 0x7, UR5 ;  /* 0x00000007ff057899 */ /* 0x000fe40008011405 */
[----:B------:R-:W-:Y:S02]  /*4ea0*/  USHF.R.S32.HI UR15, URZ, 0x7, UR15 ;  /* 0x00000007ff0f7899 */ /* 0x000fe4000801140f */
[----:B------:R-:W-:Y:S02]  /*4eb0*/  @!UP0 ULOP3.LUT UR15, URZ, UR5, URZ, 0x33, !UPT ;  /* 0x00000005ff0f8292 */ /* 0x000fe4000f8e33ff */
[----:B----4-:R-:W-:-:S02]  /*4ec0*/  UISETP.GE.AND UP0, UPT, UR10, UR9, UPT ;  /* 0x000000090a00728c */ /* 0x010fc4000bf06270 */
[----:B---3--:R-:W-:Y:S01]  /*4ed0*/  ULEA UR4, UR4, UR8, 0x18 ;  /* 0x0000000804047291 */ /* 0x008fe2000f8ec0ff */
[----:B------:R-:W-:-:S03]  /*4ee0*/  UMOV UR9, 0x1 ;  /* 0x0000000100097882 */ /* 0x000fc60000000000 */
[----:B------:R-:W-:-:S07]  /*4ef0*/  UIADD3 UR12, UPT, UPT, UR4, 0x8, URZ ;  /* 0x00000008040c7890 */ /* 0x000fce000fffe0ff */
[----:B------:R-:W-:Y:S01]  /*4f00*/  UMOV UR16, UR12 ;  /* 0x0000000c00107c82 */ /* 0x000fe20008000000 */
[----:B------:R-:W-:Y:S01]  /*4f10*/  @!UP3 UIADD3 UR16, UPT, UPT, UR4, URZ, URZ ;  /* 0x000000ff0410b290 */ /* 0x000fe2000fffe0ff */
[----:B--2---:R-:W-:Y:S06]  /*4f20*/  BAR.SYNC.DEFER_BLOCKING 0x2, 0x1a0 ;  /* 0x0086800000007b1d */ /* 0x004fec0000010000 */
[----:B------:R-:W-:Y:S05]  /*4f30*/  BRA.U UP0, `(.L_x_74) ;  /* 0x00000051003c7547 */ /* 0x000fea000b800000 */
[----:B------:R-:W-:Y:S01]  /*4f40*/  R2UR UR9, R0 ;  /* 0x00000000000972ca */ /* 0x000fe200000e0000 */
[----:B------:R-:W1:Y:S01]  /*4f50*/  S2UR UR6, SR_CgaCtaId ;  /* 0x00000000000679c3 */ /* 0x000e620000008800 */
[----:B------:R-:W-:Y:S01]  /*4f60*/  UISETP.LT.AND UP0, UPT, URZ, UR15, UPT ;  /* 0x0000000fff00728c */ /* 0x000fe2000bf01270 */
[----:B------:R-:W-:Y:S01]  /*4f70*/  R2UR UR10, R3 ;  /* 0x00000000030a72ca */ /* 0x000fe200000e0000 */
[----:B------:R-:W-:Y:S01]  /*4f80*/  IMAD.MOV.U32 R133, RZ, RZ, -0x1 ;  /* 0xffffffffff857424 */ /* 0x000fe200078e00ff */
[----:B------:R-:W-:Y:S01]  /*4f90*/  R2UR UR21, R2 ;  /* 0x00000000021572ca */ /* 0x000fe200000e0000 */
[----:B------:R-:W-:Y:S02]  /*4fa0*/  USEL UR5, URZ, UR15, !UP0 ;  /* 0x0000000fff057287 */ /* 0x000fe4000c000000 */
[----:B------:R-:W-:Y:S01]  /*4fb0*/  UIADD3 UR17, UPT, UPT, UR16, 0x170, URZ ;  /* 0x0000017010117890 */ /* 0x000fe2000fffe0ff */
[----:B------:R-:W-:Y:S01]  /*4fc0*/  S2UR UR8, SR_CgaCtaId ;  /* 0x00000000000879c3 */ /* 0x000fe20000008800 */
[----:B------:R-:W-:Y:S01]  /*4fd0*/  UIMAD UR5, UR5, -0x80, UR7 ;  /* 0xffffff80050578a4 */ /* 0x000fe2000f8e0207 */
[----:B------:R-:W-:-:S02]  /*4fe0*/  UMOV UR13, 0x400 ;  /* 0x00000400000d7882 */ /* 0x000fc40000000000 */
[----:B------:R-:W-:Y:S02]  /*4ff0*/  USHF.R.S32.HI UR4, URZ, 0x1f, UR9 ;  /* 0x0000001fff047899 */ /* 0x000fe40008011409 */
[----:B------:R-:W-:Y:S01]  /*5000*/  UIADD3 UR16, UPT, UPT, UR16, 0x180, URZ ;  /* 0x0000018010107890 */ /* 0x000fe2000fffe0ff */
[----:B------:R-:W-:Y:S01]  /*5010*/  IMAD R134, RZ, RZ, -UR5 ;  /* 0x80000005ff867e24 */ /* 0x000fe2000f8e02ff */
[----:B------:R-:W-:Y:S02]  /*5020*/  ULEA.HI UR4, UR4, UR9, URZ, 0x2 ;  /* 0x0000000904047291 */ /* 0x000fe4000f8f10ff */
[----:B------:R-:W-:Y:S02]  /*5030*/  UISETP.GT.AND UP2, UPT, UR9, 0x3, UPT ;  /* 0x000000030900788c */ /* 0x000fe4000bf44270 */
[----:B------:R-:W-:Y:S01]  /*5040*/  ULOP3.LUT UR4, UR4, 0xfffffffc, URZ, 0xc0, !UPT ;  /* 0xfffffffc04047892 */ /* 0x000fe2000f8ec0ff */
[C---:B------:R-:W-:Y:S01]  /*5050*/  VIADDMNMX R4, R134.reuse, 0x80, RZ, !PT ;  /* 0x0000008086047846 */ /* 0x040fe200078001ff */
[----:B------:R-:W-:Y:S01]  /*5060*/  UMOV UR22, 0x400 ;  /* 0x0000040000167882 */ /* 0x000fe20000000000 */
[C---:B------:R-:W-:Y:S01]  /*5070*/  VIADDMNMX R136, R134.reuse, 0x20, RZ, !PT ;  /* 0x0000002086887846 */ /* 0x040fe200078001ff */
[----:B------:R-:W-:Y:S01]  /*5080*/  UIADD3 UR4, UPT, UPT, UR9, -UR4, URZ ;  /* 0x8000000409047290 */ /* 0x000fe2000fffe0ff */
[C---:B------:R-:W-:Y:S01]  /*5090*/  VIADDMNMX R135, R134.reuse, 0x40, RZ, !PT ;  /* 0x0000004086877846 */ /* 0x040fe200078001ff */
[----:B-1----:R-:W-:Y:S01]  /*50a0*/  ULEA UR13, UR6, UR13, 0x18 ;  /* 0x0000000d060d7291 */ /* 0x002fe2000f8ec0ff */
[----:B------:R-:W-:Y:S01]  /*50b0*/  VIADDMNMX R134, R134, 0x60, RZ, !PT ;  /* 0x0000006086867846 */ /* 0x000fe200078001ff */
[----:B------:R-:W-:Y:S01]  /*50c0*/  UIADD3 UR14, UPT, UPT, UR4, 0x4, URZ ;  /* 0x00000004040e7890 */ /* 0x000fe2000fffe0ff */
[--C-:B------:R-:W-:Y:S01]  /*50d0*/  SHF.R.U32.HI R136, RZ, R136, R133.reuse ;  /* 0x00000088ff887219 */ /* 0x100fe20000011685 */
[----:B------:R-:W-:Y:S01]  /*50e0*/  @!UP3 UIADD3 UR14, UPT, UPT, UR4, URZ, URZ ;  /* 0x000000ff040eb290 */ /* 0x000fe2000fffe0ff */
[--C-:B------:R-:W-:Y:S01]  /*50f0*/  SHF.R.U32.HI R135, RZ, R135, R133.reuse ;  /* 0x00000087ff877219 */ /* 0x100fe20000011685 */
[----:B------:R-:W-:Y:S01]  /*5100*/  UISETP.GT.AND UP1, UPT, UR9, 0x3, UPT ;  /* 0x000000030900788c */ /* 0x000fe2000bf24270 */
[--C-:B------:R-:W-:Y:S01]  /*5110*/  SHF.R.U32.HI R134, RZ, R134, R133.reuse ;  /* 0x00000086ff867219 */ /* 0x100fe20000011685 */
[----:B------:R-:W-:Y:S01]  /*5120*/  UPRMT UR17, UR10, 0x654, UR17 ;  /* 0x000006540a117896 */ /* 0x000fe20008000011 */
[----:B------:R-:W-:Y:S01]  /*5130*/  SHF.R.U32.HI R133, RZ, R4, R133 ;  /* 0x00000004ff857219 */ /* 0x000fe20000011685 */
[----:B------:R-:W-:Y:S01]  /*5140*/  UPRMT UR16, UR10, 0x654, UR16 ;  /* 0x000006540a107896 */ /* 0x000fe20008000010 */
[----:B------:R-:W1:Y:S02]  /*5150*/  S2UR UR24, SR_CgaSize ;  /* 0x00000000001879c3 */ /* 0x000e640000008a00 */
[----:B-1----:R-:W-:-:S12]  /*5160*/  UIMAD UR24, UR24, -0xa0, URZ ;  /* 0xffffff60181878a4 */ /* 0x002fd8000f8e02ff */
[----:B------:R-:W1:Y:S01]  /*5170*/  LDCU UR24, c[0x0][UR24+0x2c0] ;  /* 0x00005800181877ac */ /* 0x000e620008000800 */
[----:B------:R-:W-:Y:S02]  /*5180*/  USEL UR18, URZ, 0x80, !UP2 ;  /* 0x00000080ff127887 */ /* 0x000fe4000d000000 */
[----:B------:R-:W-:Y:S02]  /*5190*/  ULEA UR22, UR8, UR22, 0x18 ;  /* 0x0000001608167291 */ /* 0x000fe4000f8ec0ff */
[----:B------:R-:W-:Y:S02]  /*51a0*/  UIADD3 UR23, UPT, UPT, UR13, 0x8, URZ ;  /* 0x000000080d177890 */ /* 0x000fe4000fffe0ff */
[----:B------:R-:W-:Y:S02]  /*51b0*/  UIADD3 UR19, UPT, UPT, UR13, 0x8, URZ ;  /* 0x000000080d137890 */ /* 0x000fe4000fffe0ff */
[----:B------:R-:W-:Y:S01]  /*51c0*/  UIADD3 UR14, UPT, UPT, UR14, 0x3, URZ ;  /* 0x000000030e0e7890 */ /* 0x000fe2000fffe0ff */
[----:B------:R-:W-:Y:S01]  /*51d0*/  UMOV UR9, 0x1 ;  /* 0x0000000100097882 */ /* 0x000fe20000000000 */
[----:B------:R-:W-:Y:S01]  /*51e0*/  UMOV UR10, URZ ;  /* 0x000000ff000a7c82 */ /* 0x000fe20008000000 */
[----:B------:R-:W-:-:S09]  /*51f0*/  UMOV UR20, URZ ;  /* 0x000000ff00147c82 */ /* 0x000fd20008000000 */
.L_x_82:
[----:B------:R-:W-:Y:S01]  /*5200*/  UMOV UR12, UR23 ;  /* 0x00000017000c7c82 */ /* 0x000fe20008000000 */
[----:B------:R-:W-:Y:S01]  /*5210*/  USHF.L.U32 UR6, UR9, 0x1f, URZ ;  /* 0x0000001f09067899 */ /* 0x000fe200080006ff */
[----:B------:R-:W-:Y:S01]  /*5220*/  UMOV UR4, UR12 ;  /* 0x0000000c00047c82 */ /* 0x000fe20008000000 */
[----:B------:R-:W-:Y:S02]  /*5230*/  @!UP2 UIADD3 UR4, UPT, UPT, UR13, URZ, URZ ;  /* 0x000000ff0d04a290 */ /* 0x000fe4000fffe0ff */
[----:B------:R-:W-:Y:S02]  /*5240*/  USHF.L.U32 UR5, UR10, 0x1f, URZ ;  /* 0x0000001f0a057899 */ /* 0x000fe400080006ff */
[----:B--2---:R-:W-:Y:S01]  /*5250*/  MOV R4, UR6 ;  /* 0x0000000600047c02 */ /* 0x004fe20008000f00 */
[----:B------:R-:W-:-:S04]  /*5260*/  UIADD3 UR7, UPT, UPT, UR4, 0x1d0, URZ ;  /* 0x000001d004077890 */ /* 0x000fc8000fffe0ff */
[----:B------:R2:W3:Y:S02]  /*5270*/  SYNCS.PHASECHK.TRANS64.TRYWAIT P0, [UR4+0x1d0], R4 ;  /* 0x0001d004ff0075a7 */ /* 0x0004e40008001104 */
[----:B--2---:R-:W-:Y:S01]  /*5280*/  MOV R4, UR5 ;  /* 0x0000000500047c02 */ /* 0x004fe20008000f00 */
[----:B---3--:R-:W-:Y:S06]  /*5290*/  @!P0 BRA `(.L_x_75) ;  /* 0x00000090002c8947 */ /* 0x008fec0003800000 */
.L_x_156:
[----:B------:R3:W4:Y:S01]  /*52a0*/  SYNCS.PHASECHK.TRANS64.TRYWAIT P0, [UR4+0x160], R4 ;  /* 0x00016004ff0075a7 */ /* 0x0007220008001104 */
[----:B------:R-:W3:Y:S01]  /*52b0*/  S2R R132, SR_TID.X ;  /* 0x0000000000847919 */ /* 0x000ee20000002100 */
[----:B------:R-:W-:Y:S02]  /*52c0*/  IMAD.U32 R138, RZ, RZ, UR18 ;  /* 0x00000012ff8a7e24 */ /* 0x000fe4000f8e00ff */
[----:B---3--:R-:W-:-:S05]  /*52d0*/  IMAD.U32 R4, R132, 0x10000, RZ ;  /* 0x0001000084047824 */ /* 0x008fca00078e00ff */
[----:B------:R-:W-:-:S04]  /*52e0*/  LOP3.LUT R138, R138, 0x600000, R4, 0xf8, !PT ;  /* 0x006000008a8a7812 */ /* 0x000fc800078ef804 */
[----:B------:R-:W-:Y:S01]  /*52f0*/  R2UR UR6, R138 ;  /* 0x000000008a0672ca */ /* 0x000fe200000e0000 */
[----:B----4-:R-:W-:-:S14]  /*5300*/  @!P0 BRA `(.L_x_76) ;  /* 0x00000090002c8947 */ /* 0x010fdc0003800000 */
.L_x_158:
[----:B------:R-:W3:Y:S01]  /*5310*/  LDTM.x32 R100, tmem[UR6] ;  /* 0x00000006006479ee */ /* 0x000ee200082c0000 */
[----:B------:R-:W-:Y:S01]  /*5320*/  LOP3.LUT R137, R138, 0x20, RZ, 0xfc, !PT ;  /* 0x000000208a897812 */ /* 0x000fe200078efcff */
[----:B------:R-:W-:Y:S01]  /*5330*/  ULOP3.LUT UR10, UR10, 0x1, URZ, 0x3c, !UPT ;  /* 0x000000010a0a7892 */ /* 0x000fe2000f8e3cff */
[----:B------:R-:W-:Y:S01]  /*5340*/  R2P PR, R136, 0x7e ;  /* 0x0000007e88007804 */ /* 0x000fe20000000000 */
[----:B------:R-:W-:Y:S01]  /*5350*/  UISETP.GE.AND UP0, UPT, UR15, 0x1, UPT ;  /* 0x000000010f00788c */ /* 0x000fe2000bf06270 */
[----:B------:R-:W-:Y:S02]  /*5360*/  R2UR UR4, R137 ;  /* 0x00000000890472ca */ /* 0x000fe400000e0000 */
[C---:B------:R-:W-:Y:S02]  /*5370*/  LOP3.LUT R139, R138.reuse, 0x40, RZ, 0xfc, !PT ;  /* 0x000000408a8b7812 */ /* 0x040fe400078efcff */
[----:B------:R-:W-:Y:S02]  /*5380*/  LOP3.LUT R140, R138, 0x60, RZ, 0xfc, !PT ;  /* 0x000000608a8c7812 */ /* 0x000fe400078efcff */
[----:B------:R-:W-:-:S02]  /*5390*/  R2UR UR5, R139 ;  /* 0x000000008b0572ca */ /* 0x000fc400000e0000 */
[C---:B------:R-:W-:Y:S02]  /*53a0*/  LOP3.LUT R141, R138.reuse, 0x48, RZ, 0xfc, !PT ;  /* 0x000000488a8d7812 */ /* 0x040fe400078efcff */
[----:B------:R-:W-:-:S03]  /*53b0*/  LOP3.LUT R154, R138, 0x50, RZ, 0xfc, !PT ;  /* 0x000000508a9a7812 */ /* 0x000fc600078efcff */
[----:B------:R-:W4:Y:S01]  /*53c0*/  LDTM.x32 R68, tmem[UR4] ;  /* 0x00000004004479ee */ /* 0x000f2200082c0000 */
[----:B------:R-:W-:Y:S02]  /*53d0*/  R2UR UR4, R139 ;  /* 0x000000008b0472ca */ /* 0x000fe400000e0000 */
[----:B---3--:R-:W-:Y:S02]  /*53e0*/  SEL R101, R101, 0xff800000, P1 ;  /* 0xff80000065657807 */ /* 0x008fe40000800000 */
[----:B------:R-:W-:Y:S02]  /*53f0*/  SEL R102, R102, 0xff800000, P2 ;  /* 0xff80000066667807 */ /* 0x000fe40001000000 */
[----:B------:R-:W-:Y:S02]  /*5400*/  SEL R103, R103, 0xff800000, P3 ;  /* 0xff80000067677807 */ /* 0x000fe40001800000 */
[----:B------:R-:W-:Y:S02]  /*5410*/  SEL R104, R104, 0xff800000, P4 ;  /* 0xff80000068687807 */ /* 0x000fe40002000000 */
[----:B------:R-:W-:-:S03]  /*5420*/  SEL R105, R105, 0xff800000, P5 ;  /* 0xff80000069697807 */ /* 0x000fc60002800000 */
[----:B------:R-:W3:Y:S01]  /*5430*/  LDTM.x32 R36, tmem[UR4] ;  /* 0x00000004002479ee */ /* 0x000ee200082c0000 */
[----:B------:R-:W-:Y:S02]  /*5440*/  SEL R106, R106, 0xff800000, P6 ;  /* 0xff8000006a6a7807 */ /* 0x000fe40003000000 */
[----:B------:R-:W-:Y:S02]  /*5450*/  R2P PR, R136.B1, 0x7f ;  /* 0x0000007f88007804 */ /* 0x000fe40000001000 */
[----:B------:R-:W-:-:S03]  /*5460*/  R2UR UR4, R140 ;  /* 0x000000008c0472ca */ /* 0x000fc600000e0000 */
[----:B------:R-:W-:Y:S02]  /*5470*/  SEL R108, R108, 0xff800000, P0 ;  /* 0xff8000006c6c7807 */ /* 0x000fe40000000000 */
[----:B------:R-:W-:Y:S02]  /*5480*/  SEL R109, R109, 0xff800000, P1 ;  /* 0xff8000006d6d7807 */ /* 0x000fe40000800000 */
[----:B------:R-:W-:Y:S02]  /*5490*/  SEL R110, R110, 0xff800000, P2 ;  /* 0xff8000006e6e7807 */ /* 0x000fe40001000000 */
[----:B------:R-:W-:Y:S02]  /*54a0*/  SEL R111, R111, 0xff800000, P3 ;  /* 0xff8000006f6f7807 */ /* 0x000fe40001800000 */
[----:B------:R-:W-:Y:S02]  /*54b0*/  SEL R112, R112, 0xff800000, P4 ;  /* 0xff80000070707807 */ /* 0x000fe40002000000 */
[----:B------:R-:W-:Y:S01]  /*54c0*/  SEL R113, R113, 0xff800000, P5 ;  /* 0xff80000071717807 */ /* 0x000fe20002800000 */
[----:B--2---:R-:W2:Y:S01]  /*54d0*/  LDTM.x32 R4, tmem[UR4] ;  /* 0x00000004000479ee */ /* 0x004ea200082c0000 */
[----:B------:R-:W-:Y:S01]  /*54e0*/  SEL R114, R114, 0xff800000, P6 ;  /* 0xff80000072727807 */ /* 0x000fe20003000000 */
[----:B------:R-:W5:Y:S01]  /*54f0*/  LDCU UR4, c[0x0][0x600] ;  /* 0x0000c000ff0477ac */ /* 0x000f620008000800 */
[----:B------:R-:W-:-:S05]  /*5500*/  R2P PR, R136.B2, 0x7f ;  /* 0x0000007f88007804 */ /* 0x000fca0000002000 */
[----:B------:R-:W-:Y:S02]  /*5510*/  SEL R116, R116, 0xff800000, P0 ;  /* 0xff80000074747807 */ /* 0x000fe40000000000 */
[----:B------:R-:W-:Y:S02]  /*5520*/  SEL R117, R117, 0xff800000, P1 ;  /* 0xff80000075757807 */ /* 0x000fe40000800000 */
[----:B------:R-:W-:Y:S02]  /*5530*/  SEL R118, R118, 0xff800000, P2 ;  /* 0xff80000076767807 */ /* 0x000fe40001000000 */
[----:B------:R-:W-:Y:S02]  /*5540*/  SEL R119, R119, 0xff800000, P3 ;  /* 0xff80000077777807 */ /* 0x000fe40001800000 */
[----:B------:R-:W-:Y:S02]  /*5550*/  SEL R120, R120, 0xff800000, P4 ;  /* 0xff80000078787807 */ /* 0x000fe40002000000 */
[----:B------:R-:W-:-:S02]  /*5560*/  SEL R121, R121, 0xff800000, P5 ;  /* 0xff80000079797807 */ /* 0x000fc40002800000 */
[----:B------:R-:W-:Y:S01]  /*5570*/  SEL R122, R122, 0xff800000, P6 ;  /* 0xff8000007a7a7807 */ /* 0x000fe20003000000 */
[----:B-----5:R-:W-:Y:S01]  /*5580*/  IMAD.U32 R156, RZ, RZ, UR4 ;  /* 0x00000004ff9c7e24 */ /* 0x020fe2000f8e00ff */
[----:B------:R-:W-:-:S05]  /*5590*/  R2P PR, R136.B3, 0x7f ;  /* 0x0000007f88007804 */ /* 0x000fca0000003000 */
[----:B------:R-:W-:Y:S02]  /*55a0*/  SEL R125, R125, 0xff800000, P1 ;  /* 0xff8000007d7d7807 */ /* 0x000fe40000800000 */
[----:B------:R-:W-:Y:S02]  /*55b0*/  SEL R126, R126, 0xff800000, P2 ;  /* 0xff8000007e7e7807 */ /* 0x000fe40001000000 */
[----:B------:R-:W-:Y:S02]  /*55c0*/  SEL R127, R127, 0xff800000, P3 ;  /* 0xff8000007f7f7807 */ /* 0x000fe40001800000 */
[----:B------:R-:W-:Y:S02]  /*55d0*/  SEL R128, R128, 0xff800000, P4 ;  /* 0xff80000080807807 */ /* 0x000fe40002000000 */
[----:B------:R-:W-:Y:S02]  /*55e0*/  SEL R129, R129, 0xff800000, P5 ;  /* 0xff80000081817807 */ /* 0x000fe40002800000 */
[----:B------:R-:W-:-:S02]  /*55f0*/  SEL R130, R130, 0xff800000, P6 ;  /* 0xff80000082827807 */ /* 0x000fc40003000000 */
[----:B------:R-:W-:Y:S02]  /*5600*/  R2P PR, R135, 0x7e ;  /* 0x0000007e87007804 */ /* 0x000fe40000000000 */
[----:B------:R-:W-:-:S03]  /*5610*/  SEL R124, R124, 0xff800000, P0 ;  /* 0xff8000007c7c7807 */ /* 0x000fc60000000000 */
[----:B----4-:R-:W-:Y:S02]  /*5620*/  SEL R69, R69, 0xff800000, P1 ;  /* 0xff80000045457807 */ /* 0x010fe40000800000 */
[----:B------:R-:W-:Y:S02]  /*5630*/  SEL R70, R70, 0xff800000, P2 ;  /* 0xff80000046467807 */ /* 0x000fe40001000000 */
[----:B------:R-:W-:Y:S02]  /*5640*/  SEL R71, R71, 0xff800000, P3 ;  /* 0xff80000047477807 */ /* 0x000fe40001800000 */
[----:B------:R-:W-:Y:S02]  /*5650*/  SEL R72, R72, 0xff800000, P4 ;  /* 0xff80000048487807 */ /* 0x000fe40002000000 */
[----:B------:R-:W-:Y:S02]  /*5660*/  SEL R73, R73, 0xff800000, P5 ;  /* 0xff80000049497807 */ /* 0x000fe40002800000 */
[----:B------:R-:W-:-:S02]  /*5670*/  SEL R74, R74, 0xff800000, P6 ;  /* 0xff8000004a4a7807 */ /* 0x000fc40003000000 */
[----:B------:R-:W-:-:S05]  /*5680*/  R2P PR, R135.B1, 0x7f ;  /* 0x0000007f87007804 */ /* 0x000fca0000001000 */
[----:B------:R-:W-:Y:S02]  /*5690*/  SEL R76, R76, 0xff800000, P0 ;  /* 0xff8000004c4c7807 */ /* 0x000fe40000000000 */
[----:B------:R-:W-:Y:S02]  /*56a0*/  SEL R77, R77, 0xff800000, P1 ;  /* 0xff8000004d4d7807 */ /* 0x000fe40000800000 */
[----:B------:R-:W-:Y:S02]  /*56b0*/  SEL R78, R78, 0xff800000, P2 ;  /* 0xff8000004e4e7807 */ /* 0x000fe40001000000 */
[----:B------:R-:W-:Y:S02]  /*56c0*/  SEL R79, R79, 0xff800000, P3 ;  /* 0xff8000004f4f7807 */ /* 0x000fe40001800000 */
[----:B------:R-:W-:Y:S02]  /*56d0*/  SEL R80, R80, 0xff800000, P4 ;  /* 0xff80000050507807 */ /* 0x000fe40002000000 */
[----:B------:R-:W-:-:S02]  /*56e0*/  SEL R81, R81, 0xff800000, P5 ;  /* 0xff80000051517807 */ /* 0x000fc40002800000 */
[----:B------:R-:W-:Y:S02]  /*56f0*/  SEL R82, R82, 0xff800000, P6 ;  /* 0xff80000052527807 */ /* 0x000fe40003000000 */
        /* <DEDUP_REMOVED lines=17> */
[----:B---3--:R-:W-:Y:S02]  /*5810*/  SEL R37, R37, 0xff800000, P1 ;  /* 0xff80000025257807 */ /* 0x008fe40000800000 */
        /* <DEDUP_REMOVED lines=30> */
[----:B--2---:R-:W-:Y:S02]  /*5a00*/  SEL R147, R5, 0xff800000, P1 ;  /* 0xff80000005937807 */ /* 0x004fe40000800000 */
[----:B------:R-:W-:Y:S02]  /*5a10*/  SEL R60, R6, 0xff800000, P2 ;  /* 0xff800000063c7807 */ /* 0x000fe40001000000 */
[----:B------:R-:W-:Y:S02]  /*5a20*/  SEL R61, R7, 0xff800000, P3 ;  /* 0xff800000073d7807 */ /* 0x000fe40001800000 */
[----:B------:R-:W-:Y:S02]  /*5a30*/  SEL R64, R8, 0xff800000, P4 ;  /* 0xff80000008407807 */ /* 0x000fe40002000000 */
[----:B------:R-:W-:Y:S02]  /*5a40*/  SEL R65, R9, 0xff800000, P5 ;  /* 0xff80000009417807 */ /* 0x000fe40002800000 */
[----:B------:R-:W-:-:S02]  /*5a50*/  SEL R58, R10, 0xff800000, P6 ;  /* 0xff8000000a3a7807 */ /* 0x000fc40003000000 */
[----:B------:R-:W-:Y:S02]  /*5a60*/  R2P PR, R133.B1, 0x7f ;  /* 0x0000007f85007804 */ /* 0x000fe40000001000 */
[----:B------:R-:W-:Y:S02]  /*5a70*/  LOP3.LUT R5, R136, 0x1, RZ, 0xc0, !PT ;  /* 0x0000000188057812 */ /* 0x000fe400078ec0ff */
[----:B------:R-:W-:Y:S02]  /*5a80*/  FMNMX R7, R104, R105, !PT ;  /* 0x0000006968077209 */ /* 0x000fe40007800000 */
[----:B------:R-:W-:Y:S02]  /*5a90*/  SEL R12, R12, 0xff800000, P0 ;  /* 0xff8000000c0c7807 */ /* 0x000fe40000000000 */
[----:B------:R-:W-:Y:S02]  /*5aa0*/  SEL R13, R13, 0xff800000, P1 ;  /* 0xff8000000d0d7807 */ /* 0x000fe40000800000 */
[----:B------:R-:W-:-:S02]  /*5ab0*/  SEL R14, R14, 0xff800000, P2 ;  /* 0xff8000000e0e7807 */ /* 0x000fc40001000000 */
[----:B------:R-:W-:Y:S02]  /*5ac0*/  SEL R15, R15, 0xff800000, P3 ;  /* 0xff8000000f0f7807 */ /* 0x000fe40001800000 */
[----:B------:R-:W-:Y:S02]  /*5ad0*/  SEL R16, R16, 0xff800000, P4 ;  /* 0xff80000010107807 */ /* 0x000fe40002000000 */
[----:B------:R-:W-:Y:S02]  /*5ae0*/  SEL R17, R17, 0xff800000, P5 ;  /* 0xff80000011117807 */ /* 0x000fe40002800000 */
[----:B------:R-:W-:Y:S02]  /*5af0*/  SEL R18, R18, 0xff800000, P6 ;  /* 0xff80000012127807 */ /* 0x000fe40003000000 */
[----:B------:R-:W-:Y:S02]  /*5b00*/  R2P PR, R133.B2, 0x7f ;  /* 0x0000007f85007804 */ /* 0x000fe40000002000 */
[----:B------:R-:W-:-:S03]  /*5b10*/  FMNMX3 R7, R7, R112, R113, !PT ;  /* 0x0000007007077276 */ /* 0x000fc60007800071 */
[----:B------:R-:W-:Y:S02]  /*5b20*/  SEL R20, R20, 0xff800000, P0 ;  /* 0xff80000014147807 */ /* 0x000fe40000000000 */
[----:B------:R-:W-:Y:S02]  /*5b30*/  SEL R21, R21, 0xff800000, P1 ;  /* 0xff80000015157807 */ /* 0x000fe40000800000 */
[----:B------:R-:W-:Y:S02]  /*5b40*/  SEL R22, R22, 0xff800000, P2 ;  /* 0xff80000016167807 */ /* 0x000fe40001000000 */
[----:B------:R-:W-:Y:S02]  /*5b50*/  SEL R23, R23, 0xff800000, P3 ;  /* 0xff80000017177807 */ /* 0x000fe40001800000 */
[----:B------:R-:W-:Y:S02]  /*5b60*/  SEL R24, R24, 0xff800000, P4 ;  /* 0xff80000018187807 */ /* 0x000fe40002000000 */
[----:B------:R-:W-:-:S02]  /*5b70*/  SEL R25, R25, 0xff800000, P5 ;  /* 0xff80000019197807 */ /* 0x000fc40002800000 */
[----:B------:R-:W-:Y:S02]  /*5b80*/  SEL R26, R26, 0xff800000, P6 ;  /* 0xff8000001a1a7807 */ /* 0x000fe40003000000 */
[----:B------:R-:W-:Y:S02]  /*5b90*/  R2P PR, R133.B3, 0x7f ;  /* 0x0000007f85007804 */ /* 0x000fe40000003000 */
[----:B------:R-:W-:-:S03]  /*5ba0*/  FMNMX3 R7, R7, R120, R121, !PT ;  /* 0x0000007807077276 */ /* 0x000fc60007800079 */
[----:B------:R-:W-:Y:S02]  /*5bb0*/  SEL R28, R28, 0xff800000, P0 ;  /* 0xff8000001c1c7807 */ /* 0x000fe40000000000 */
[----:B------:R-:W-:Y:S02]  /*5bc0*/  ISETP.NE.U32.AND P0, PT, R5, 0x1, PT ;  /* 0x000000010500780c */ /* 0x000fe40003f05070 */
[----:B------:R-:W-:Y:S02]  /*5bd0*/  LOP3.LUT R5, R135, 0x1, RZ, 0xc0, !PT ;  /* 0x0000000187057812 */ /* 0x000fe400078ec0ff */
[----:B------:R-:W-:Y:S02]  /*5be0*/  SEL R100, R100, 0xff800000, !P0 ;  /* 0xff80000064647807 */ /* 0x000fe40004000000 */
[----:B------:R-:W-:Y:S02]  /*5bf0*/  LOP3.LUT P0, RZ, R136, 0x80, RZ, 0xc0, !PT ;  /* 0x0000008088ff7812 */ /* 0x000fe4000780c0ff */
[----:B------:R-:W-:-:S02]  /*5c00*/  FMNMX3 R7, R7, R128, R129, !PT ;  /* 0x0000008007077276 */ /* 0x000fc40007800081 */
[----:B------:R-:W-:Y:S02]  /*5c10*/  SEL R107, R107, 0xff800000, P0 ;  /* 0xff8000006b6b7807 */ /* 0x000fe40000000000 */
[----:B------:R-:W-:Y:S02]  /*5c20*/  LOP3.LUT P0, RZ, R136, 0x8000, RZ, 0xc0, !PT ;  /* 0x0000800088ff7812 */ /* 0x000fe4000780c0ff */
[----:B------:R-:W-:Y:S02]  /*5c30*/  FMNMX R6, R106, R107, !PT ;  /* 0x0000006b6a067209 */ /* 0x000fe40007800000 */
[----:B------:R-:W-:Y:S02]  /*5c40*/  SEL R115, R115, 0xff800000, P0 ;  /* 0xff80000073737807 */ /* 0x000fe40000000000 */
[----:B------:R-:W-:Y:S02]  /*5c50*/  LOP3.LUT P0, RZ, R136, 0x800000, RZ, 0xc0, !PT ;  /* 0x0080000088ff7812 */ /* 0x000fe4000780c0ff */
[----:B------:R-:W-:-:S02]  /*5c60*/  FMNMX3 R6, R6, R114, R115, !PT ;  /* 0x0000007206067276 */ /* 0x000fc40007800073 */
[----:B------:R-:W-:Y:S02]  /*5c70*/  SEL R123, R123, 0xff800000, P0 ;  /* 0xff8000007b7b7807 */ /* 0x000fe40000000000 */
[----:B------:R-:W-:Y:S02]  /*5c80*/  ISETP.GT.AND P0, PT, R136, -0x1, PT ;  /* 0xffffffff8800780c */ /* 0x000fe40003f04270 */
[----:B------:R-:W-:Y:S02]  /*5c90*/  FMNMX3 R6, R6, R122, R123, !PT ;  /* 0x0000007a06067276 */ /* 0x000fe4000780007b */
[----:B------:R-:W-:Y:S02]  /*5ca0*/  SEL R131, R131, 0xff800000, !P0 ;  /* 0xff80000083837807 */ /* 0x000fe40004000000 */
[----:B------:R-:W-:Y:S02]  /*5cb0*/  ISETP.NE.U32.AND P0, PT, R5, 0x1, PT ;  /* 0x000000010500780c */ /* 0x000fe40003f05070 */
[----:B------:R-:W-:-:S02]  /*5cc0*/  LOP3.LUT R5, R134, 0x1, RZ, 0xc0, !PT ;  /* 0x0000000186057812 */ /* 0x000fc400078ec0ff */
[----:B------:R-:W-:Y:S02]  /*5cd0*/  SEL R68, R68, 0xff800000, !P0 ;  /* 0xff80000044447807 */ /* 0x000fe40004000000 */
[----:B------:R-:W-:Y:S02]  /*5ce0*/  LOP3.LUT P0, RZ, R135, 0x80, RZ, 0xc0, !PT ;  /* 0x0000008087ff7812 */ /* 0x000fe4000780c0ff */
[----:B------:R-:W-:Y:S02]  /*5cf0*/  FMNMX3 R6, R6, R130, R131, !PT ;  /* 0x0000008206067276 */ /* 0x000fe40007800083 */
[----:B------:R-:W-:Y:S02]  /*5d00*/  SEL R75, R75, 0xff800000, P0 ;  /* 0xff8000004b4b7807 */ /* 0x000fe40000000000 */
[----:B------:R-:W-:Y:S02]  /*5d10*/  LOP3.LUT P0, RZ, R135, 0x8000, RZ, 0xc0, !PT ;  /* 0x0000800087ff7812 */ /* 0x000fe4000780c0ff */
[----:B------:R-:W-:-:S02]  /*5d20*/  FMNMX3 R7, R7, R72, R73, !PT ;  /* 0x0000004807077276 */ /* 0x000fc40007800049 */
[----:B------:R-:W-:Y:S02]  /*5d30*/  SEL R83, R83, 0xff800000, P0 ;  /* 0xff80000053537807 */ /* 0x000fe40000000000 */
[----:B------:R-:W-:Y:S02]  /*5d40*/  LOP3.LUT P0, RZ, R135, 0x800000, RZ, 0xc0, !PT ;  /* 0x0080000087ff7812 */ /* 0x000fe4000780c0ff */
[----:B------:R-:W-:Y:S02]  /*5d50*/  FMNMX3 R6, R6, R74, R75, !PT ;  /* 0x0000004a06067276 */ /* 0x000fe4000780004b */
[----:B------:R-:W-:Y:S02]  /*5d60*/  SEL R149, R91, 0xff800000, P0 ;  /* 0xff8000005b957807 */ /* 0x000fe40000000000 */
[----:B------:R-:W-:Y:S02]  /*5d70*/  ISETP.GT.AND P0, PT, R135, -0x1, PT ;  /* 0xffffffff8700780c */ /* 0x000fe40003f04270 */
[----:B------:R-:W-:-:S02]  /*5d80*/  FMNMX3 R7, R7, R80, R81, !PT ;  /* 0x0000005007077276 */ /* 0x000fc40007800051 */
[----:B------:R-:W-:Y:S02]  /*5d90*/  SEL R99, R99, 0xff800000, !P0 ;  /* 0xff80000063637807 */ /* 0x000fe40004000000 */
[----:B------:R-:W-:Y:S02]  /*5da0*/  ISETP.NE.U32.AND P0, PT, R5, 0x1, PT ;  /* 0x000000010500780c */ /* 0x000fe40003f05070 */
[----:B------:R-:W-:Y:S02]  /*5db0*/  LOP3.LUT R5, R133, 0x1, RZ, 0xc0, !PT ;  /* 0x0000000185057812 */ /* 0x000fe400078ec0ff */
[----:B------:R-:W-:Y:S02]  /*5dc0*/  SEL R36, R36, 0xff800000, !P0 ;  /* 0xff80000024247807 */ /* 0x000fe40004000000 */
[----:B------:R-:W-:Y:S02]  /*5dd0*/  LOP3.LUT P0, RZ, R134, 0x80, RZ, 0xc0, !PT ;  /* 0x0000008086ff7812 */ /* 0x000fe4000780c0ff */
[----:B------:R-:W-:-:S02]  /*5de0*/  FMNMX3 R6, R6, R82, R83, !PT ;  /* 0x0000005206067276 */ /* 0x000fc40007800053 */
[----:B------:R-:W-:Y:S02]  /*5df0*/  SEL R43, R43, 0xff800000, P0 ;  /* 0xff8000002b2b7807 */ /* 0x000fe40000000000 */
[C---:B------:R-:W-:Y:S02]  /*5e00*/  LOP3.LUT P0, RZ, R134.reuse, 0x8000, RZ, 0xc0, !PT ;  /* 0x0000800086ff7812 */ /* 0x040fe4000780c0ff */
[----:B------:R-:W-:Y:S02]  /*5e10*/  FMNMX3 R7, R7, R88, R89, !PT ;  /* 0x0000005807077276 */ /* 0x000fe40007800059 */
        /* <DEDUP_REMOVED lines=8> */
[----:B------:R-:W-:-:S02]  /*5ea0*/  FMNMX R5, R100, R101, !PT ;  /* 0x0000006564057209 */ /* 0x000fc40007800000 */
[----:B------:R-:W-:Y:S02]  /*5eb0*/  SEL R146, R4, 0xff800000, !P0 ;  /* 0xff80000004927807 */ /* 0x000fe40004000000 */
[----:B------:R-:W-:Y:S02]  /*5ec0*/  FMNMX R4, R102, R103, !PT ;  /* 0x0000006766047209 */ /* 0x000fe40007800000 */
[----:B------:R-:W-:Y:S02]  /*5ed0*/  FMNMX3 R5, R5, R108, R109, !PT ;  /* 0x0000006c05057276 */ /* 0x000fe4000780006d */
[----:B------:R-:W-:Y:S02]  /*5ee0*/  FMNMX3 R4, R4, R110, R111, !PT ;  /* 0x0000006e04047276 */ /* 0x000fe4000780006f */
[----:B------:R-:W-:Y:S02]  /*5ef0*/  FMNMX3 R5, R5, R116, R117, !PT ;  /* 0x0000007405057276 */ /* 0x000fe40007800075 */
[----:B------:R-:W-:-:S02]  /*5f00*/  FMNMX3 R4, R4, R118, R119, !PT ;  /* 0x0000007604047276 */ /* 0x000fc40007800077 */
[----:B------:R-:W-:Y:S02]  /*5f10*/  FMNMX3 R5, R5, R124, R125, !PT ;  /* 0x0000007c05057276 */ /* 0x000fe4000780007d */
[----:B------:R-:W-:Y:S02]  /*5f20*/  FMNMX3 R4, R4, R126, R127, !PT ;  /* 0x0000007e04047276 */ /* 0x000fe4000780007f */
        /* <DEDUP_REMOVED lines=19> */
[----:B------:R-:W-:Y:S02]  /*6060*/  LOP3.LUT P0, RZ, R133, 0x80, RZ, 0xc0, !PT ;  /* 0x0000008085ff7812 */ /* 0x000fe4000780c0ff */
[----:B------:R-:W-:Y:S02]  /*6070*/  FMNMX3 R5, R5, R142, R143, !PT ;  /* 0x0000008e05057276 */ /* 0x000fe4000780008f */
[----:B------:R-:W-:-:S02]  /*6080*/  FMNMX3 R4, R4, R62, R63, !PT ;  /* 0x0000003e04047276 */ /* 0x000fc4000780003f */
[----:B------:R-:W-:Y:S02]  /*6090*/  FMNMX3 R7, R7, R56, R57, !PT ;  /* 0x0000003807077276 */ /* 0x000fe40007800039 */
[----:B------:R-:W-:Y:S02]  /*60a0*/  FMNMX3 R6, R6, R90, R91, !PT ;  /* 0x0000005a06067276 */ /* 0x000fe4000780005b */
[----:B------:R-:W-:Y:S02]  /*60b0*/  SEL R59, R11, 0xff800000, P0 ;  /* 0xff8000000b3b7807 */ /* 0x000fe40000000000 */
        /* <DEDUP_REMOVED lines=12> */
[----:B------:R-:W-:Y:S02]  /*6180*/  ISETP.GT.AND P0, PT, R133, -0x1, PT ;  /* 0xffffffff8500780c */ /* 0x000fe40003f04270 */
[----:B------:R-:W-:Y:S02]  /*6190*/  SEL R29, R29, 0xff800000, P1 ;  /* 0xff8000001d1d7807 */ /* 0x000fe40000800000 */
[----:B------:R-:W-:-:S02]  /*61a0*/  SEL R150, R30, 0xff800000, P2 ;  /* 0xff8000001e967807 */ /* 0x000fc40001000000 */
[----:B------:R-:W-:Y:S02]  /*61b0*/  SEL R151, R31, 0xff800000, P3 ;  /* 0xff8000001f977807 */ /* 0x000fe40001800000 */
[----:B------:R-:W-:Y:S02]  /*61c0*/  FMNMX3 R5, R5, R20, R21, !PT ;  /* 0x0000001405057276 */ /* 0x000fe40007800015 */
[----:B------:R-:W-:Y:S02]  /*61d0*/  FMNMX3 R4, R4, R22, R23, !PT ;  /* 0x0000001604047276 */ /* 0x000fe40007800017 */
[----:B------:R-:W-:Y:S02]  /*61e0*/  FMNMX3 R7, R7, R16, R17, !PT ;  /* 0x0000001007077276 */ /* 0x000fe40007800011 */
[----:B------:R-:W-:Y:S02]  /*61f0*/  FMNMX3 R6, R6, R18, R19, !PT ;  /* 0x0000001206067276 */ /* 0x000fe40007800013 */
[----:B------:R-:W-:-:S02]  /*6200*/  SEL R35, R35, 0xff800000, !P0 ;  /* 0xff80000023237807 */ /* 0x000fc40004000000 */
[----:B------:R-:W-:Y:S02]  /*6210*/  SEL R152, R32, 0xff800000, P4 ;  /* 0xff80000020987807 */ /* 0x000fe40002000000 */
[----:B------:R-:W-:Y:S02]  /*6220*/  SEL R153, R33, 0xff800000, P5 ;  /* 0xff80000021997807 */ /* 0x000fe40002800000 */
[----:B------:R-:W-:Y:S02]  /*6230*/  SEL R34, R34, 0xff800000, P6 ;  /* 0xff80000022227807 */ /* 0x000fe40003000000 */
[----:B------:R-:W-:Y:S02]  /*6240*/  FMNMX3 R5, R5, R28, R29, !PT ;  /* 0x0000001c05057276 */ /* 0x000fe4000780001d */
[----:B------:R-:W-:Y:S02]  /*6250*/  FMNMX3 R4, R4, R150, R151, !PT ;  /* 0x0000009604047276 */ /* 0x000fe40007800097 */
[----:B------:R-:W-:-:S02]  /*6260*/  FMNMX3 R7, R7, R24, R25, !PT ;  /* 0x0000001807077276 */ /* 0x000fc40007800019 */
[----:B------:R-:W-:Y:S02]  /*6270*/  FMNMX3 R6, R6, R26, R27, !PT ;  /* 0x0000001a06067276 */ /* 0x000fe4000780001b */
[----:B------:R-:W-:Y:S02]  /*6280*/  FMNMX R4, R5, R4, !PT ;  /* 0x0000000405047209 */ /* 0x000fe40007800000 */
[----:B------:R-:W-:Y:S02]  /*6290*/  FMNMX3 R7, R7, R152, R153, !PT ;  /* 0x0000009807077276 */ /* 0x000fe40007800099 */
[----:B------:R-:W-:-:S04]  /*62a0*/  FMNMX3 R6, R6, R34, R35, !PT ;  /* 0x0000002206067276 */ /* 0x000fc80007800023 */
[----:B------:R-:W-:-:S04]  /*62b0*/  FMNMX3 R155, R4, R7, R6, !PT ;  /* 0x00000007049b7276 */ /* 0x000fc80007800006 */
[----:B------:R-:W-:-:S04]  /*62c0*/  FSETP.NEU.AND P0, PT, R155, -INF , PT ;  /* 0xff8000009b00780b */ /* 0x000fc80003f0d000 */
[----:B------:R-:W-:Y:S02]  /*62d0*/  FSEL R4, R155, RZ, P0 ;  /* 0x000000ff9b047208 */ /* 0x000fe40000000000 */
[----:B------:R-:W-:-:S03]  /*62e0*/  ELECT P0, URZ, PT ;  /* 0x0000000000ff782f */ /* 0x000fc60003800000 */
[----:B------:R-:W-:-:S04]  /*62f0*/  FFMA R156, -R4, R156, 8 ;  /* 0x41000000049c7423 */ /* 0x000fc8000000019c */
[--C-:B------:R-:W-:Y:S02]  /*6300*/  FFMA2 R30, R100.F32x2.HI_LO, UR4.F32, R156.reuse.F32 ;  /* 0x00000004641e7c49 */ /* 0x100fe4000920009c */
[--C-:B------:R-:W-:Y:S02]  /*6310*/  FFMA2 R32, R102.F32x2.HI_LO, UR4.F32, R156.reuse.F32 ;  /* 0x0000000466207c49 */ /* 0x100fe4000920009c */
[--C-:B------:R-:W-:Y:S02]  /*6320*/  FFMA2 R100, R104.F32x2.HI_LO, UR4.F32, R156.reuse.F32 ;  /* 0x0000000468647c49 */ /* 0x100fe4000920009c */
[--C-:B------:R-:W-:Y:S01]  /*6330*/  FFMA2 R102, R106.F32x2.HI_LO, UR4.F32, R156.reuse.F32 ;  /* 0x000000046a667c49 */ /* 0x100fe2000920009c */
[----:B------:R-:W-:Y:S01]  /*6340*/  MUFU.EX2 R30, R30 ;  /* 0x0000001e001e7308 */ /* 0x000fe20000000800 */
[--C-:B------:R-:W-:Y:S02]  /*6350*/  FFMA2 R104, R108.F32x2.HI_LO, UR4.F32, R156.reuse.F32 ;  /* 0x000000046c687c49 */ /* 0x100fe4000920009c */
[----:B------:R-:W-:-:S02]  /*6360*/  FFMA2 R106, R110.F32x2.HI_LO, UR4.F32, R156.F32 ;  /* 0x000000046e6a7c49 */ /* 0x000fc4000920009c */
[--C-:B------:R-:W-:Y:S02]  /*6370*/  FFMA2 R108, R112.F32x2.HI_LO, UR4.F32, R156.reuse.F32 ;  /* 0x00000004706c7c49 */ /* 0x100fe4000920009c */
[--C-:B------:R-:W-:Y:S01]  /*6380*/  FFMA2 R110, R114.F32x2.HI_LO, UR4.F32, R156.reuse.F32 ;  /* 0x00000004726e7c49 */ /* 0x100fe2000920009c */
[----:B------:R-:W2:Y:S01]  /*6390*/  MUFU.EX2 R31, R31 ;  /* 0x0000001f001f7308 */ /* 0x000ea20000000800 */
[--C-:B------:R-:W-:Y:S02]  /*63a0*/  FFMA2 R112, R116.F32x2.HI_LO, UR4.F32, R156.reuse.F32 ;  /* 0x0000000474707c49 */ /* 0x100fe4000920009c */
[--C-:B------:R-:W-:Y:S02]  /*63b0*/  FFMA2 R114, R118.F32x2.HI_LO, UR4.F32, R156.reuse.F32 ;  /* 0x0000000476727c49 */ /* 0x100fe4000920009c */
[--C-:B------:R-:W-:Y:S02]  /*63c0*/  FFMA2 R116, R120.F32x2.HI_LO, UR4.F32, R156.reuse.F32 ;  /* 0x0000000478747c49 */ /* 0x100fe4000920009c */
[--C-:B------:R-:W-:Y:S01]  /*63d0*/  FFMA2 R118, R122.F32x2.HI_LO, UR4.F32, R156.reuse.F32 ;  /* 0x000000047a767c49 */ /* 0x100fe2000920009c */
[----:B------:R-:W-:Y:S01]  /*63e0*/  MUFU.EX2 R32, R32 ;  /* 0x0000002000207308 */ /* 0x000fe20000000800 */
[----:B------:R-:W-:-:S02]  /*63f0*/  FFMA2 R120, R124.F32x2.HI_LO, UR4.F32, R156.F32 ;  /* 0x000000047c787c49 */ /* 0x000fc4000920009c */
[--C-:B------:R-:W-:Y:S02]  /*6400*/  FFMA2 R122, R126.F32x2.HI_LO, UR4.F32, R156.reuse.F32 ;  /* 0x000000047e7a7c49 */ /* 0x100fe4000920009c */
[--C-:B------:R-:W-:Y:S02]  /*6410*/  FFMA2 R124, R128.F32x2.HI_LO, UR4.F32, R156.reuse.F32 ;  /* 0x00000004807c7c49 */ /* 0x100fe4000920009c */
[--C-:B------:R-:W-:Y:S01]  /*6420*/  FFMA2 R126, R130.F32x2.HI_LO, UR4.F32, R156.reuse.F32 ;  /* 0x00000004827e7c49 */ /* 0x100fe2000920009c */
[----:B------:R-:W3:Y:S01]  /*6430*/  MUFU.EX2 R33, R33 ;  /* 0x0000002100217308 */ /* 0x000ee20000000800 */
[----:B--2---:R-:W-:Y:S01]  /*6440*/  F2FP.SATFINITE.E4M3.F32.PACK_AB_MERGE_C R4, R31, R30, RZ ;  /* 0x0000001e1f04723e */ /* 0x004fe200048070ff */
[--C-:B------:R-:W-:Y:S02]  /*6450*/  FFMA2 R68, R68.F32x2.HI_LO, UR4.F32, R156.reuse.F32 ;  /* 0x0000000444447c49 */ /* 0x100fe4000920009c */
[--C-:B------:R-:W-:Y:S02]  /*6460*/  FFMA2 R70, R70.F32x2.HI_LO, UR4.F32, R156.reuse.F32 ;  /* 0x0000000446467c49 */ /* 0x100fe4000920009c */
[----:B------:R-:W-:-:S02]  /*6470*/  FFMA2 R72, R72.F32x2.HI_LO, UR4.F32, R156.F32 ;  /* 0x0000000448487c49 */ /* 0x000fc4000920009c */
[----:B------:R-:W-:Y:S01]  /*6480*/  MUFU.EX2 R100, R100 ;  /* 0x0000006400647308 */ /* 0x000fe20000000800 */
[--C-:B------:R-:W-:Y:S02]  /*6490*/  FFMA2 R74, R74.F32x2.HI_LO, UR4.F32, R156.reuse.F32 ;  /* 0x000000044a4a7c49 */ /* 0x100fe4000920009c */
[--C-:B------:R-:W-:Y:S02]  /*64a0*/  FFMA2 R76, R76.F32x2.HI_LO, UR4.F32, R156.reuse.F32 ;  /* 0x000000044c4c7c49 */ /* 0x100fe4000920009c */
[--C-:B------:R-:W-:Y:S02]  /*64b0*/  FFMA2 R78, R78.F32x2.HI_LO, UR4.F32, R156.reuse.F32 ;  /* 0x000000044e4e7c49 */ /* 0x100fe4000920009c */
[--C-:B------:R-:W-:Y:S01]  /*64c0*/  FFMA2 R80, R80.F32x2.HI_LO, UR4.F32, R156.reuse.F32 ;  /* 0x0000000450507c49 */ /* 0x100fe2000920009c */
[----:B------:R-:W2:Y:S01]  /*64d0*/  MUFU.EX2 R101, R101 ;  /* 0x0000006500657308 */ /* 0x000ea20000000800 */
[----:B---3--:R-:W-:Y:S01]  /*64e0*/  F2FP.SATFINITE.E4M3.F32.PACK_AB_MERGE_C R9, R33, R32, RZ ;  /* 0x000000202109723e */ /* 0x008fe200048070ff */
[----:B------:R-:W-:-:S02]  /*64f0*/  FFMA2 R82, R82.F32x2.HI_LO, UR4.F32, R156.F32 ;  /* 0x0000000452527c49 */ /* 0x000fc4000920009c */
[--C-:B------:R-:W-:Y:S01]  /*6500*/  FFMA2 R84, R84.F32x2.HI_LO, UR4.F32, R156.reuse.F32 ;  /* 0x0000000454547c49 */ /* 0x100fe2000920009c */
[----:B------:R-:W-:Y:S01]  /*6510*/  PRMT R4, R4, 0x5410, R9 ;  /* 0x0000541004047816 */ /* 0x000fe20000000009 */
[--C-:B------:R-:W-:Y:S02]  /*6520*/  FFMA2 R86, R86.F32x2.HI_LO, UR4.F32, R156.reuse.F32 ;  /* 0x0000000456567c49 */ /* 0x100fe4000920009c */
[----:B------:R-:W-:Y:S01]  /*6530*/  MUFU.EX2 R102, R102 ;  /* 0x0000006600667308 */ /* 0x000fe20000000800 */
[--C-:B------:R-:W-:Y:S02]  /*6540*/  FFMA2 R88, R88.F32x2.HI_LO, UR4.F32, R156.reuse.F32 ;  /* 0x0000000458587c49 */ /* 0x100fe4000920009c */
[--C-:B------:R-:W-:Y:S02]  /*6550*/  FFMA2 R128, R148.F32x2.HI_LO, UR4.F32, R156.reuse.F32 ;  /* 0x0000000494807c49 */ /* 0x100fe4000920009c */
[--C-:B------:R-:W-:Y:S02]  /*6560*/  FFMA2 R92, R92.F32x2.HI_LO, UR4.F32, R156.reuse.F32 ;  /* 0x000000045c5c7c49 */ /* 0x100fe4000920009c */
[--C-:B------:R-:W-:Y:S01]  /*6570*/  FFMA2 R94, R94.F32x2.HI_LO, UR4.F32, R156.reuse.F32 ;  /* 0x000000045e5e7c49 */ /* 0x100fe2000920009c */
[----:B------:R-:W3:Y:S01]  /*6580*/  MUFU.EX2 R103, R103 ;  /* 0x0000006700677308 */ /* 0x000ee20000000800 */
[----:B--2---:R-:W-:Y:S01]  /*6590*/  F2FP.SATFINITE.E4M3.F32.PACK_AB_MERGE_C R5, R101, R100, RZ ;  /* 0x000000646505723e */ /* 0x004fe200048070ff */
[----:B------:R-:W-:-:S02]  /*65a0*/  FFMA2 R96, R96.F32x2.HI_LO, UR4.F32, R156.F32 ;  /* 0x0000000460607c49 */ /* 0x000fc4000920009c */
[--C-:B------:R-:W-:Y:S02]  /*65b0*/  FFMA2 R98, R98.F32x2.HI_LO, UR4.F32, R156.reuse.F32 ;  /* 0x0000000462627c49 */ /* 0x100fe4000920009c */
[--C-:B------:R-:W-:Y:S02]  /*65c0*/  FFMA2 R36, R36.F32x2.HI_LO, UR4.F32, R156.reuse.F32 ;  /* 0x0000000424247c49 */ /* 0x100fe4000920009c */
        /* <DEDUP_REMOVED lines=8> */
[----:B------:R-:W-:Y:S01]  /*6650*/  FFMA2 R48, R48.F32x2.HI_LO, UR4.F32, R156.F32 ;  /* 0x0000000430307c49 */ /* 0x000fe2000920009c */
        /* <DEDUP_REMOVED lines=31> */
[----:B------:R-:W-:Y:S02]  /*6850*/  FFMA2 R34, R34.F32x2.HI_LO, UR4.F32, R156.F32 ;  /* 0x0000000422227c49 */ /* 0x000fe4000920009c */
[----:B------:R-:W-:Y:S02]  /*6860*/  FADD2 R30, R30.F32x2.HI_LO, R104.F32x2.HI_LO ;  /* 0x000000681e1e724b */ /* 0x000fe40000000000 */
[----:B------:R-:W-:Y:S01]  /*6870*/  MUFU.EX2 R112, R112 ;  /* 0x0000007000707308 */ /* 0x000fe20000000800 */
[----:B------:R-:W-:Y:S02]  /*6880*/  FADD2 R32, R32.F32x2.HI_LO, R106.F32x2.HI_LO ;  /* 0x0000006a2020724b */ /* 0x000fe40000000000 */
[----:B------:R-:W-:-:S05]  /*6890*/  FADD2 R100, R100.F32x2.HI_LO, R108.F32x2.HI_LO ;  /* 0x0000006c6464724b */ /* 0x000fca0000000000 */
[----:B------:R-:W2:Y:S01]  /*68a0*/  MUFU.EX2 R113, R113 ;  /* 0x0000007100717308 */ /* 0x000ea20000000800 */
[----:B---3--:R-:W-:Y:S01]  /*68b0*/  F2FP.SATFINITE.E4M3.F32.PACK_AB_MERGE_C R10, R111, R110, RZ ;  /* 0x0000006e6f0a723e */ /* 0x008fe200048070ff */
[----:B------:R-:W-:-:S03]  /*68c0*/  FADD2 R102, R102.F32x2.HI_LO, R110.F32x2.HI_LO ;  /* 0x0000006e6666724b */ /* 0x000fc60000000000 */
[----:B------:R-:W-:-:S03]  /*68d0*/  PRMT R7, R7, 0x5410, R10 ;  /* 0x0000541007077816 */ /* 0x000fc6000000000a */
[----:B------:R-:W-:Y:S08]  /*68e0*/  MUFU.EX2 R114, R114 ;  /* 0x0000007200727308 */ /* 0x000ff00000000800 */
[----:B------:R-:W3:Y:S01]  /*68f0*/  MUFU.EX2 R115, R115 ;  /* 0x0000007300737308 */ /* 0x000ee20000000800 */
[----:B--2---:R-:W-:Y:S01]  /*6900*/  F2FP.SATFINITE.E4M3.F32.PACK_AB_MERGE_C R8, R113, R112, RZ ;  /* 0x000000707108723e */ /* 0x004fe200048070ff */
[----:B------:R-:W-:-:S06]  /*6910*/  FADD2 R30, R30.F32x2.HI_LO, R112.F32x2.HI_LO ;  /* 0x000000701e1e724b */ /* 0x000fcc0000000000 */
[----:B------:R-:W-:Y:S08]  /*6920*/  MUFU.EX2 R116, R116 ;  /* 0x0000007400747308 */ /* 0x000ff00000000800 */
        /* <DEDUP_REMOVED lines=30> */
[----:B------:R-:W-:Y:S01]  /*6b10*/  PRMT R11, R11, 0x5410, R130 ;  /* 0x000054100b0b7816 */ /* 0x000fe20000000082 */
[----:B------:R-:W-:Y:S02]  /*6b20*/  IMAD.U32 R130, RZ, RZ, UR14 ;  /* 0x0000000eff827e24 */ /* 0x000fe4000f8e00ff */
[----:B------:R-:W-:Y:S03]  /*6b30*/  MUFU.EX2 R70, R70 ;  /* 0x0000004600467308 */ /* 0x000fe60000000800 */
[----:B------:R3:W-:Y:S06]  /*6b40*/  BAR.ARV R130, 0x40 ;  /* 0x000100820000751d */ /* 0x0007ec0000002000 */
[----:B------:R-:W4:Y:S01]  /*6b50*/  MUFU.EX2 R71, R71 ;  /* 0x0000004700477308 */ /* 0x000f220000000800 */
[----:B--2---:R-:W-:Y:S01]  /*6b60*/  FADD2 R30, R30.F32x2.HI_LO, R68.F32x2.HI_LO ;  /* 0x000000441e1e724b */ /* 0x004fe20000000000 */
[----:B------:R2:W-:Y:S01]  /*6b70*/  STTM.x8 tmem[UR5], R4 ;  /* 0x00000004000079ed */ /* 0x0005e200081c0005 */
[----:B------:R-:W-:-:S05]  /*6b80*/  R2UR UR5, R141 ;  /* 0x000000008d0572ca */ /* 0x000fca00000e0000 */
[----:B------:R-:W-:Y:S08]  /*6b90*/  MUFU.EX2 R72, R72 ;  /* 0x0000004800487308 */ /* 0x000ff00000000800 */
[----:B------:R-:W5:Y:S01]  /*6ba0*/  MUFU.EX2 R73, R73 ;  /* 0x0000004900497308 */ /* 0x000f620000000800 */
[----:B----4-:R-:W-:-:S07]  /*6bb0*/  FADD2 R32, R32.F32x2.HI_LO, R70.F32x2.HI_LO ;  /* 0x000000462020724b */ /* 0x010fce0000000000 */
[----:B------:R-:W-:Y:S08]  /*6bc0*/  MUFU.EX2 R74, R74 ;  /* 0x0000004a004a7308 */ /* 0x000ff00000000800 */
[----:B------:R-:W4:Y:S01]  /*6bd0*/  MUFU.EX2 R75, R75 ;  /* 0x0000004b004b7308 */ /* 0x000f220000000800 */
[----:B-----5:R-:W-:Y:S01]  /*6be0*/  FADD2 R100, R100.F32x2.HI_LO, R72.F32x2.HI_LO ;  /* 0x000000486464724b */ /* 0x020fe20000000000 */
[----:B--2---:R-:W-:-:S06]  /*6bf0*/  F2FP.SATFINITE.E4M3.F32.PACK_AB_MERGE_C R9, R71, R70, RZ ;  /* 0x000000464709723e */ /* 0x004fcc00048070ff */
[----:B------:R-:W-:Y:S01]  /*6c00*/  MUFU.EX2 R76, R76 ;  /* 0x0000004c004c7308 */ /* 0x000fe20000000800 */
[----:B------:R-:W-:Y:S02]  /*6c10*/  F2FP.SATFINITE.E4M3.F32.PACK_AB_MERGE_C R4, R69, R68, RZ ;  /* 0x000000444504723e */ /* 0x000fe400048070ff */
[----:B------:R-:W-:Y:S02]  /*6c20*/  F2FP.SATFINITE.E4M3.F32.PACK_AB_MERGE_C R5, R73, R72, RZ ;  /* 0x000000484905723e */ /* 0x000fe400048070ff */
[----:B------:R-:W-:-:S03]  /*6c30*/  PRMT R4, R4, 0x5410, R9 ;  /* 0x0000541004047816 */ /* 0x000fc60000000009 */
[----:B------:R-:W2:Y:S01]  /*6c40*/  MUFU.EX2 R77, R77 ;  /* 0x0000004d004d7308 */ /* 0x000ea20000000800 */
[----:B----4-:R-:W-:Y:S01]  /*6c50*/  F2FP.SATFINITE.E4M3.F32.PACK_AB_MERGE_C R8, R75, R74, RZ ;  /* 0x0000004a4b08723e */ /* 0x010fe200048070ff */
[----:B------:R-:W-:-:S03]  /*6c60*/  FADD2 R102, R102.F32x2.HI_LO, R74.F32x2.HI_LO ;  /* 0x0000004a6666724b */ /* 0x000fc60000000000 */
[----:B------:R-:W-:-:S03]  /*6c70*/  PRMT R5, R5, 0x5410, R8 ;  /* 0x0000541005057816 */ /* 0x000fc60000000008 */
[----:B------:R-:W-:Y:S08]  /*6c80*/  MUFU.EX2 R78, R78 ;  /* 0x0000004e004e7308 */ /* 0x000ff00000000800 */
[----:B------:R-:W4:Y:S01]  /*6c90*/  MUFU.EX2 R79, R79 ;  /* 0x0000004f004f7308 */ /* 0x000f220000000800 */
[----:B--2---:R-:W-:Y:S01]  /*6ca0*/  F2FP.SATFINITE.E4M3.F32.PACK_AB_MERGE_C R6, R77, R76, RZ ;  /* 0x0000004c4d06723e */ /* 0x004fe200048070ff */
[----:B------:R-:W-:-:S06]  /*6cb0*/  FADD2 R30, R30.F32x2.HI_LO, R76.F32x2.HI_LO ;  /* 0x0000004c1e1e724b */ /* 0x000fcc0000000000 */
[----:B------:R-:W-:Y:S08]  /*6cc0*/  MUFU.EX2 R80, R80 ;  /* 0x0000005000507308 */ /* 0x000ff00000000800 */
        /* <DEDUP_REMOVED lines=49> */
[--C-:B------:R-:W-:Y:S02]  /*6fe0*/  FFMA2 R130, R142.F32x2.HI_LO, UR4.F32, R156.reuse.F32 ;  /* 0x000000048e827c49 */ /* 0x100fe4000920009c */
[----:B------:R-:W-:Y:S01]  /*6ff0*/  MUFU.EX2 R38, R38 ;  /* 0x0000002600267308 */ /* 0x000fe20000000800 */
[----:B------:R3:W-:Y:S01]  /*7000*/  STTM.x8 tmem[UR5], R4 ;  /* 0x00000004000079ed */ /* 0x0007e200081c0005 */
[----:B------:R-:W-:Y:S01]  /*7010*/  FFMA2 R142, R144.F32x2.HI_LO, UR4.F32, R156.F32 ;  /* 0x00000004908e7c49 */ /* 0x000fe2000920009c */
[----:B------:R-:W-:-:S05]  /*7020*/  R2UR UR5, R154 ;  /* 0x000000009a0572ca */ /* 0x000fca00000e0000 */
[----:B------:R-:W4:Y:S01]  /*7030*/  MUFU.EX2 R39, R39 ;  /* 0x0000002700277308 */ /* 0x000f220000000800 */
[----:B--2---:R-:W-:-:S07]  /*7040*/  FADD2 R30, R30.F32x2.HI_LO, R36.F32x2.HI_LO ;  /* 0x000000241e1e724b */ /* 0x004fce0000000000 */
[----:B------:R-:W-:Y:S08]  /*7050*/  MUFU.EX2 R40, R40 ;  /* 0x0000002800287308 */ /* 0x000ff00000000800 */
[----:B------:R-:W2:Y:S01]  /*7060*/  MUFU.EX2 R41, R41 ;  /* 0x0000002900297308 */ /* 0x000ea20000000800 */
[----:B----4-:R-:W-:-:S07]  /*7070*/  FADD2 R32, R32.F32x2.HI_LO, R38.F32x2.HI_LO ;  /* 0x000000262020724b */ /* 0x010fce0000000000 */
[----:B------:R-:W-:Y:S01]  /*7080*/  MUFU.EX2 R42, R42 ;  /* 0x0000002a002a7308 */ /* 0x000fe20000000800 */
[----:B---3--:R-:W-:-:S07]  /*7090*/  F2FP.SATFINITE.E4M3.F32.PACK_AB_MERGE_C R5, R39, R38, RZ ;  /* 0x000000262705723e */ /* 0x008fce00048070ff */
[----:B------:R-:W3:Y:S01]  /*70a0*/  MUFU.EX2 R43, R43 ;  /* 0x0000002b002b7308 */ /* 0x000ee20000000800 */
[----:B------:R-:W-:Y:S01]  /*70b0*/  F2FP.SATFINITE.E4M3.F32.PACK_AB_MERGE_C R4, R37, R36, RZ ;  /* 0x000000242504723e */ /* 0x000fe200048070ff */
[----:B--2---:R-:W-:-:S03]  /*70c0*/  FADD2 R100, R100.F32x2.HI_LO, R40.F32x2.HI_LO ;  /* 0x000000286464724b */ /* 0x004fc60000000000 */
[----:B------:R-:W-:Y:S02]  /*70d0*/  PRMT R4, R4, 0x5410, R5 ;  /* 0x0000541004047816 */ /* 0x000fe40000000005 */
[----:B------:R-:W-:Y:S01]  /*70e0*/  F2FP.SATFINITE.E4M3.F32.PACK_AB_MERGE_C R5, R41, R40, RZ ;  /* 0x000000282905723e */ /* 0x000fe200048070ff */
        /* <DEDUP_REMOVED lines=63> */
[----:B------:R-:W-:Y:S01]  /*74e0*/  LOP3.LUT R150, R138, 0x58, RZ, 0xfc, !PT ;  /* 0x000000588a967812 */ /* 0x000fe200078efcff */
[----:B------:R-:W4:Y:S03]  /*74f0*/  FENCE.VIEW.ASYNC.T ;  /* 0x00000000000073c6 */ /* 0x000f260000000200 */
[----:B------:R-:W-:Y:S01]  /*7500*/  R2UR UR4, R150 ;  /* 0x00000000960472ca */ /* 0x000fe200000e0000 */
[----:B------:R-:W-:Y:S01]  /*7510*/  MUFU.EX2 R144, R144 ;  /* 0x0000009000907308 */ /* 0x000fe20000000800 */
[----:B--2---:R-:W-:-:S07]  /*7520*/  FADD2 R32, R32.F32x2.HI_LO, R60.F32x2.HI_LO ;  /* 0x0000003c2020724b */ /* 0x004fce0000000000 */
[----:B------:R-:W2:Y:S08]  /*7530*/  MUFU.EX2 R145, R145 ;  /* 0x0000009100917308 */ /* 0x000eb00000000800 */
[----:B------:R-:W5:Y:S08]  /*7540*/  MUFU.EX2 R65, R65 ;  /* 0x0000004100417308 */ /* 0x000f700000000800 */
[----:B------:R-:W-:Y:S01]  /*7550*/  MUFU.EX2 R58, R58 ;  /* 0x0000003a003a7308 */ /* 0x000fe20000000800 */
[----:B--2---:R-:W-:Y:S01]  /*7560*/  FADD2 R30, R30.F32x2.HI_LO, R144.F32x2.HI_LO ;  /* 0x000000901e1e724b */ /* 0x004fe20000000000 */
[----:B---3--:R-:W-:-:S06]  /*7570*/  F2FP.SATFINITE.E4M3.F32.PACK_AB_MERGE_C R5, R61, R60, RZ ;  /* 0x0000003c3d05723e */ /* 0x008fcc00048070ff */
[----:B------:R-:W2:Y:S01]  /*7580*/  MUFU.EX2 R59, R59 ;  /* 0x0000003b003b7308 */ /* 0x000ea20000000800 */
[----:B------:R-:W-:Y:S01]  /*7590*/  F2FP.SATFINITE.E4M3.F32.PACK_AB_MERGE_C R4, R145, R144, RZ ;  /* 0x000000909104723e */ /* 0x000fe200048070ff */
[----:B-----5:R-:W-:-:S03]  /*75a0*/  FADD2 R100, R100.F32x2.HI_LO, R64.F32x2.HI_LO ;  /* 0x000000406464724b */ /* 0x020fc60000000000 */
[----:B------:R-:W-:Y:S02]  /*75b0*/  PRMT R4, R4, 0x5410, R5 ;  /* 0x0000541004047816 */ /* 0x000fe40000000005 */
[----:B------:R-:W-:Y:S01]  /*75c0*/  F2FP.SATFINITE.E4M3.F32.PACK_AB_MERGE_C R5, R65, R64, RZ ;  /* 0x000000404105723e */ /* 0x000fe200048070ff */
[----:B------:R-:W-:Y:S08]  /*75d0*/  MUFU.EX2 R12, R12 ;  /* 0x0000000c000c7308 */ /* 0x000ff00000000800 */
[----:B------:R-:W3:Y:S01]  /*75e0*/  MUFU.EX2 R13, R13 ;  /* 0x0000000d000d7308 */ /* 0x000ee20000000800 */
[----:B--2---:R-:W-:Y:S01]  /*75f0*/  F2FP.SATFINITE.E4M3.F32.PACK_AB_MERGE_C R8, R59, R58, RZ ;  /* 0x0000003a3b08723e */ /* 0x004fe200048070ff */
[----:B------:R-:W-:-:S03]  /*7600*/  FADD2 R102, R102.F32x2.HI_LO, R58.F32x2.HI_LO ;  /* 0x0000003a6666724b */ /* 0x000fc60000000000 */
[----:B------:R-:W-:-:S03]  /*7610*/  PRMT R5, R5, 0x5410, R8 ;  /* 0x0000541005057816 */ /* 0x000fc60000000008 */
[----:B------:R-:W-:Y:S08]  /*7620*/  MUFU.EX2 R14, R14 ;  /* 0x0000000e000e7308 */ /* 0x000ff00000000800 */
[----:B------:R-:W2:Y:S01]  /*7630*/  MUFU.EX2 R15, R15 ;  /* 0x0000000f000f7308 */ /* 0x000ea20000000800 */
[----:B---3--:R-:W-:Y:S01]  /*7640*/  F2FP.SATFINITE.E4M3.F32.PACK_AB_MERGE_C R6, R13, R12, RZ ;  /* 0x0000000c0d06723e */ /* 0x008fe200048070ff */
[----:B------:R-:W-:-:S06]  /*7650*/  FADD2 R30, R30.F32x2.HI_LO, R12.F32x2.HI_LO ;  /* 0x0000000c1e1e724b */ /* 0x000fcc0000000000 */
        /* <DEDUP_REMOVED lines=40> */
[----:B------:R-:W-:Y:S01]  /*78e0*/  PRMT R10, R10, 0x5410, R11 ;  /* 0x000054100a0a7816 */ /* 0x000fe2000000000b */
[----:B------:R-:W-:Y:S02]  /*78f0*/  FADD2 R30, R30.F32x2.HI_LO, R32.F32x2.HI_LO ;  /* 0x000000201e1e724b */ /* 0x000fe40000000000 */
[----:B------:R-:W-:Y:S08]  /*7900*/  MUFU.EX2 R34, R34 ;  /* 0x0000002200227308 */ /* 0x000ff00000000800 */
[----:B------:R-:W2:Y:S01]  /*7910*/  MUFU.EX2 R35, R35 ;  /* 0x0000002300237308 */ /* 0x000ea20000000800 */
[----:B---3--:R-:W-:Y:S01]  /*7920*/  F2FP.SATFINITE.E4M3.F32.PACK_AB_MERGE_C R11, R149, R148, RZ ;  /* 0x00000094950b723e */ /* 0x008fe200048070ff */
[----:B------:R-:W-:Y:S01]  /*7930*/  FADD2 R100, R100.F32x2.HI_LO, R148.F32x2.HI_LO ;  /* 0x000000946464724b */ /* 0x000fe20000000000 */
[----:B--2---:R-:W-:Y:S01]  /*7940*/  F2FP.SATFINITE.E4M3.F32.PACK_AB_MERGE_C R151, R35, R34, RZ ;  /* 0x000000222397723e */ /* 0x004fe200048070ff */
[----:B------:R-:W-:-:S03]  /*7950*/  FADD2 R102, R102.F32x2.HI_LO, R34.F32x2.HI_LO ;  /* 0x000000226666724b */ /* 0x000fc60000000000 */
[----:B------:R-:W-:Y:S01]  /*7960*/  PRMT R11, R11, 0x5410, R151 ;  /* 0x000054100b0b7816 */ /* 0x000fe20000000097 */
[----:B------:R-:W-:Y:S02]  /*7970*/  IMAD.MOV.U32 R151, RZ, RZ, 0x1 ;  /* 0x00000001ff977424 */ /* 0x000fe400078e00ff */
[----:B------:R-:W-:Y:S02]  /*7980*/  FADD2 R100, R100.F32x2.HI_LO, R102.F32x2.HI_LO ;  /* 0x000000666464724b */ /* 0x000fe40000000000 */
[----:B----4-:R2:W-:Y:S01]  /*7990*/  SYNCS.ARRIVE.TRANS64.RED.ART0 RZ, [UR17], R151 ;  /* 0x00000097ffff79a7 */ /* 0x0105e20008500411 */
[----:B------:R3:W-:Y:S01]  /*79a0*/  STTM.x8 tmem[UR4], R4 ;  /* 0x00000004000079ed */ /* 0x0007e200081c0004 */
[----:B------:R-:W-:Y:S01]  /*79b0*/  ULOP3.LUT UR4, UR9, 0x1, URZ, 0x3c, !UPT ;  /* 0x0000000109047892 */ /* 0x000fe2000f8e3cff */
[----:B------:R-:W4:Y:S02]  /*79c0*/  FENCE.VIEW.ASYNC.T ;  /* 0x00000000000073c6 */ /* 0x000f240000000200 */
[----:B----4-:R-:W-:Y:S01]  /*79d0*/  NOP ;  /* 0x0000000000007918 */ /* 0x010fe20000000000 */
[----:B------:R-:W-:Y:S01]  /*79e0*/  USHF.L.U32 UR4, UR4, 0x1f, URZ ;  /* 0x0000001f04047899 */ /* 0x000fe200080006ff */
[----:B------:R2:W-:Y:S01]  /*79f0*/  @P0 SYNCS.ARRIVE.TRANS64.RED.ART0 RZ, [UR16], R151 ;  /* 0x00000097ffff09a7 */ /* 0x0005e20008500410 */
[----:B------:R-:W-:-:S04]  /*7a00*/  FADD2 R30, R30.F32x2.HI_LO, R100.F32x2.HI_LO ;  /* 0x000000641e1e724b */ /* 0x000fc80000000000 */
[----:B---3--:R-:W-:-:S04]  /*7a10*/  IMAD.U32 R4, RZ, RZ, UR4 ;  /* 0x00000004ff047e24 */ /* 0x008fc8000f8e00ff */
[----:B------:R-:W3:Y:S02]  /*7a20*/  SYNCS.PHASECHK.TRANS64.TRYWAIT P0, [UR7], R4 ;  /* 0x00000004ff0075a7 */ /* 0x000ee40008001107 */
[----:B--23--:R-:W-:Y:S05]  /*7a30*/  @!P0 BRA `(.L_x_77) ;  /* 0x0000006800848947 */ /* 0x00cfea0003800000 */
.L_x_160:
[----:B------:R-:W-:-:S05]  /*7a40*/  FADD R4, R30, R31 ;  /* 0x0000001f1e047221 */ /* 0x000fca0000000000 */
[----:B------:R3:W-:Y:S01]  /*7a50*/  STL [R1], R4 ;  /* 0x0000000401007387 */ /* 0x0007e20000100800 */
[----:B------:R-:W-:Y:S05]  /*7a60*/  BRA.U !UP0, `(.L_x_78) ;  /* 0x0000002508307547 */ /* 0x000fea000b800000 */
[----:B------:R-:W4:Y:S01]  /*7a70*/  LDCU UR5, c[0x0][0x600] ;  /* 0x0000c000ff0577ac */ /* 0x000f220008000800 */
[----:B------:R-:W-:Y:S01]  /*7a80*/  UMOV UR11, URZ ;  /* 0x000000ff000b7c82 */ /* 0x000fe20008000000 */
.L_x_81:
[----:B------:R-:W-:Y:S01]  /*7a90*/  UMOV UR12, UR19 ;  /* 0x00000013000c7c82 */ /* 0x000fe20008000000 */
[----:B------:R-:W-:Y:S01]  /*7aa0*/  USHF.L.U32 UR4, UR10, 0x1f, URZ ;  /* 0x0000001f0a047899 */ /* 0x000fe200080006ff */
[----:B------:R-:W-:Y:S01]  /*7ab0*/  R2UR UR6, R138 ;  /* 0x000000008a0672ca */ /* 0x000fe200000e0000 */
[----:B------:R-:W-:Y:S01]  /*7ac0*/  UMOV UR7, UR12 ;  /* 0x0000000c00077c82 */ /* 0x000fe20008000000 */
[----:B------:R-:W-:-:S03]  /*7ad0*/  @!UP2 UIADD3 UR7, UPT, UPT, UR13, URZ, URZ ;  /* 0x000000ff0d07a290 */ /* 0x000fc6000fffe0ff */
[----:B-1-3--:R-:W-:-:S06]  /*7ae0*/  MOV R4, UR4 ;  /* 0x0000000400047c02 */ /* 0x00afcc0008000f00 */
[----:B------:R-:W3:Y:S02]  /*7af0*/  SYNCS.PHASECHK.TRANS64.TRYWAIT P0, [UR7+0x160], R4 ;  /* 0x00016004ff0075a7 */ /* 0x000ee40008001107 */
[----:B---3--:R-:W-:Y:S05]  /*7b00*/  @!P0 BRA `(.L_x_79) ;  /* 0x00000068006c8947 */ /* 0x008fea0003800000 */
.L_x_162:
[----:B------:R-:W5:Y:S01]  /*7b10*/  LDTM.x32 R100, tmem[UR6] ;  /* 0x00000006006479ee */ /* 0x000f6200082c0000 */
[----:B------:R-:W-:-:S13]  /*7b20*/  R2UR UR4, R137 ;  /* 0x00000000890472ca */ /* 0x000fda00000e0000 */
[----:B------:R-:W2:Y:S01]  /*7b30*/  LDTM.x32 R68, tmem[UR4] ;  /* 0x00000004004479ee */ /* 0x000ea200082c0000 */
[----:B------:R-:W-:Y:S02]  /*7b40*/  R2UR UR4, R139 ;  /* 0x000000008b0472ca */ /* 0x000fe400000e0000 */
[----:B-----5:R-:W-:Y:S02]  /*7b50*/  FMNMX3 R142, R155, R100, R101, !PT ;  /* 0x000000649b8e7276 */ /* 0x020fe40007800065 */
[----:B------:R-:W-:Y:S02]  /*7b60*/  FMNMX R151, R102, R103, !PT ;  /* 0x0000006766977209 */ /* 0x000fe40007800000 */
[----:B------:R-:W-:-:S07]  /*7b70*/  FMNMX3 R142, R142, R108, R109, !PT ;  /* 0x0000006c8e8e7276 */ /* 0x000fce000780006d */
[----:B------:R-:W5:Y:S01]  /*7b80*/  LDTM.x32 R36, tmem[UR4] ;  /* 0x00000004002479ee */ /* 0x000f6200082c0000 */
[----:B------:R-:W-:Y:S02]  /*7b90*/  FMNMX3 R151, R151, R110, R111, !PT ;  /* 0x0000006e97977276 */ /* 0x000fe4000780006f */
[----:B------:R-:W-:Y:S02]  /*7ba0*/  FMNMX3 R142, R142, R116, R117, !PT ;  /* 0x000000748e8e7276 */ /* 0x000fe40007800075 */
[----:B------:R-:W-:Y:S02]  /*7bb0*/  FMNMX3 R151, R151, R118, R119, !PT ;  /* 0x0000007697977276 */ /* 0x000fe40007800077 */
[----:B------:R-:W-:Y:S02]  /*7bc0*/  R2UR UR4, R140 ;  /* 0x000000008c0472ca */ /* 0x000fe400000e0000 */
[----:B------:R-:W-:Y:S02]  /*7bd0*/  FMNMX3 R142, R142, R124, R125, !PT ;  /* 0x0000007c8e8e7276 */ /* 0x000fe4000780007d */
[----:B------:R-:W-:-:S02]  /*7be0*/  FMNMX3 R151, R151, R126, R127, !PT ;  /* 0x0000007e97977276 */ /* 0x000fc4000780007f */
[----:B--2---:R-:W-:Y:S02]  /*7bf0*/  FMNMX3 R142, R142, R68, R69, !PT ;  /* 0x000000448e8e7276 */ /* 0x004fe40007800045 */
[----:B------:R-:W-:Y:S02]  /*7c00*/  FMNMX3 R151, R151, R70, R71, !PT ;  /* 0x0000004697977276 */ /* 0x000fe40007800047 */
[----:B------:R-:W-:Y:S02]  /*7c10*/  FMNMX3 R142, R142, R76, R77, !PT ;  /* 0x0000004c8e8e7276 */ /* 0x000fe4000780004d */
[----:B------:R-:W-:Y:S01]  /*7c20*/  FMNMX3 R151, R151, R78, R79, !PT ;  /* 0x0000004e97977276 */ /* 0x000fe2000780004f */
[----:B---3--:R-:W2:Y:S01]  /*7c30*/  LDTM.x32 R4, tmem[UR4] ;  /* 0x00000004000479ee */ /* 0x008ea200082c0000 */
[----:B------:R-:W-:Y:S02]  /*7c40*/  FMNMX3 R142, R142, R84, R85, !PT ;  /* 0x000000548e8e7276 */ /* 0x000fe40007800055 */
[----:B------:R-:W-:-:S02]  /*7c50*/  FMNMX3 R151, R151, R86, R87, !PT ;  /* 0x0000005697977276 */ /* 0x000fc40007800057 */
[----:B------:R-:W-:Y:S02]  /*7c60*/  FMNMX3 R142, R142, R92, R93, !PT ;  /* 0x0000005c8e8e7276 */ /* 0x000fe4000780005d */
[----:B------:R-:W-:Y:S02]  /*7c70*/  FMNMX3 R151, R151, R94, R95, !PT ;  /* 0x0000005e97977276 */ /* 0x000fe4000780005f */
[----:B-----5:R-:W-:Y:S02]  /*7c80*/  FMNMX3 R142, R142, R36, R37, !PT ;  /* 0x000000248e8e7276 */ /* 0x020fe40007800025 */
[----:B------:R-:W-:Y:S02]  /*7c90*/  FMNMX3 R151, R151, R38, R39, !PT ;  /* 0x0000002697977276 */ /* 0x000fe40007800027 */
[----:B------:R-:W-:Y:S02]  /*7ca0*/  FMNMX3 R142, R142, R44, R45, !PT ;  /* 0x0000002c8e8e7276 */ /* 0x000fe4000780002d */
[----:B------:R-:W-:-:S02]  /*7cb0*/  FMNMX3 R151, R151, R46, R47, !PT ;  /* 0x0000002e97977276 */ /* 0x000fc4000780002f */
[----:B------:R-:W-:Y:S02]  /*7cc0*/  FMNMX3 R142, R142, R52, R53, !PT ;  /* 0x000000348e8e7276 */ /* 0x000fe40007800035 */
[----:B------:R-:W-:Y:S02]  /*7cd0*/  FMNMX3 R151, R151, R54, R55, !PT ;  /* 0x0000003697977276 */ /* 0x000fe40007800037 */
[----:B------:R-:W-:Y:S02]  /*7ce0*/  FMNMX3 R142, R142, R60, R61, !PT ;  /* 0x0000003c8e8e7276 */ /* 0x000fe4000780003d */
[----:B------:R-:W-:Y:S02]  /*7cf0*/  FMNMX3 R151, R151, R62, R63, !PT ;  /* 0x0000003e97977276 */ /* 0x000fe4000780003f */
[----:B--2---:R-:W-:Y:S02]  /*7d00*/  FMNMX3 R142, R142, R4, R5, !PT ;  /* 0x000000048e8e7276 */ /* 0x004fe40007800005 */
[----:B------:R-:W-:-:S02]  /*7d10*/  FMNMX3 R151, R151, R6, R7, !PT ;  /* 0x0000000697977276 */ /* 0x000fc40007800007 */
[----:B------:R-:W-:Y:S02]  /*7d20*/  FMNMX3 R142, R142, R12, R13, !PT ;  /* 0x0000000c8e8e7276 */ /* 0x000fe4000780000d */
[----:B------:R-:W-:Y:S02]  /*7d30*/  FMNMX3 R151, R151, R14, R15, !PT ;  /* 0x0000000e97977276 */ /* 0x000fe4000780000f */
[----:B------:R-:W-:Y:S02]  /*7d40*/  FMNMX3 R142, R142, R20, R21, !PT ;  /* 0x000000148e8e7276 */ /* 0x000fe40007800015 */
[----:B------:R-:W-:Y:S02]  /*7d50*/  FMNMX3 R151, R151, R22, R23, !PT ;  /* 0x0000001697977276 */ /* 0x000fe40007800017 */
[----:B------:R-:W-:Y:S02]  /*7d60*/  FMNMX3 R142, R142, R28, R29, !PT ;  /* 0x0000001c8e8e7276 */ /* 0x000fe4000780001d */
[----:B------:R-:W-:-:S02]  /*7d70*/  FMNMX3 R151, R151, R30, R31, !PT ;  /* 0x0000001e97977276 */ /* 0x000fc4000780001f */
[----:B------:R-:W-:Y:S02]  /*7d80*/  FMNMX R143, R104, R105, !PT ;  /* 0x00000069688f7209 */ /* 0x000fe40007800000 */
[----:B------:R-:W-:Y:S02]  /*7d90*/  FMNMX R151, R142, R151, !PT ;  /* 0x000000978e977209 */ /* 0x000fe40007800000 */
[----:B------:R-:W-:Y:S02]  /*7da0*/  FMNMX R142, R106, R107, !PT ;  /* 0x0000006b6a8e7209 */ /* 0x000fe40007800000 */
        /* <DEDUP_REMOVED lines=30> */
[----:B------:R-:W-:Y:S02]  /*7f90*/  R2UR UR4, R139 ;  /* 0x000000008b0472ca */ /* 0x000fe400000e0000 */
[----:B------:R-:W-:Y:S01]  /*7fa0*/  FMNMX3 R151, R151, R143, R142, !PT ;  /* 0x0000008f97977276 */ /* 0x000fe2000780008e */
[----:B----4-:R-:W-:-:S03]  /*7fb0*/  IMAD.U32 R142, RZ, RZ, UR5 ;  /* 0x00000005ff8e7e24 */ /* 0x010fc6000f8e00ff */
[----:B------:R-:W-:-:S04]  /*7fc0*/  FSETP.NEU.AND P0, PT, R151, -INF , PT ;  /* 0xff8000009700780b */ /* 0x000fc80003f0d000 */
[----:B------:R-:W-:Y:S02]  /*7fd0*/  FSEL R143, R151, RZ, P0 ;  /* 0x000000ff978f7208 */ /* 0x000fe40000000000 */
[----:B------:R-:W-:-:S03]  /*7fe0*/  ELECT P0, URZ, PT ;  /* 0x0000000000ff782f */ /* 0x000fc60003800000 */
[----:B------:R-:W-:-:S04]  /*7ff0*/  FADD R152, -R143, R155 ;  /* 0x0000009b8f987221 */ /* 0x000fc80000000100 */
[----:B------:R-:W-:-:S05]  /*8000*/  FMUL R152, R152, UR5 ;  /* 0x0000000598987c20 */ /* 0x000fca0008400000 */
[----:B------:R-:W-:Y:S02]  /*8010*/  FSETP.GE.AND P1, PT, R152, -4, PT ;  /* 0xc08000009800780b */ /* 0x000fe40003f26000 */
[----:B------:R-:W2:Y:S02]  /*8020*/  MUFU.EX2 R152, R152 ;  /* 0x0000009800987308 */ /* 0x000ea40000000800 */
[C---:B------:R-:W-:Y:S02]  /*8030*/  FSEL R143, R155.reuse, R143, P1 ;  /* 0x0000008f9b8f7208 */ /* 0x040fe40000800000 */
[----:B------:R-:W-:-:S03]  /*8040*/  FSEL R155, R155, R151, P1 ;  /* 0x000000979b9b7208 */ /* 0x000fc60000800000 */
[----:B------:R-:W-:-:S04]  /*8050*/  FFMA R0, -R143, R142, 8 ;  /* 0x410000008f007423 */ /* 0x000fc8000000018e */
[--C-:B------:R-:W-:Y:S02]  /*8060*/  FFMA2 R142, R100.F32x2.HI_LO, UR5.F32, R0.reuse.F32 ;  /* 0x00000005648e7c49 */ /* 0x100fe40009200000 */
[----:B------:R-:W-:Y:S02]  /*8070*/  IMAD.U32 R100, RZ, RZ, UR18 ;  /* 0x00000012ff647e24 */ /* 0x000fe4000f8e00ff */
[--C-:B------:R-:W-:Y:S02]  /*8080*/  FFMA2 R144, R102.F32x2.HI_LO, UR5.F32, R0.reuse.F32 ;  /* 0x0000000566907c49 */ /* 0x100fe40009200000 */
[--C-:B------:R-:W-:Y:S02]  /*8090*/  FFMA2 R146, R104.F32x2.HI_LO, UR5.F32, R0.reuse.F32 ;  /* 0x0000000568927c49 */ /* 0x100fe40009200000 */
[----:B------:R-:W-:Y:S01]  /*80a0*/  FFMA2 R148, R106.F32x2.HI_LO, UR5.F32, R0.F32 ;  /* 0x000000056a947c49 */ /* 0x000fe20009200000 */
[----:B------:R-:W-:Y:S01]  /*80b0*/  MUFU.EX2 R142, R142 ;  /* 0x0000008e008e7308 */ /* 0x000fe20000000800 */
[----:B------:R-:W-:Y:S01]  /*80c0*/  LOP3.LUT R100, R100, 0x7f, R132, 0xf8, !PT ;  /* 0x0000007f64647812 */ /* 0x000fe200078ef884 */
[--C-:B------:R-:W-:Y:S01]  /*80d0*/  FFMA2 R108, R108.F32x2.HI_LO, UR5.F32, R0.reuse.F32 ;  /* 0x000000056c6c7c49 */ /* 0x100fe20009200000 */
[----:B--2---:R-:W-:Y:S01]  /*80e0*/  FSEL R153, R152, 1, !P1 ;  /* 0x3f80000098997808 */ /* 0x004fe20004800000 */
[--C-:B------:R-:W-:Y:S01]  /*80f0*/  FFMA2 R110, R110.F32x2.HI_LO, UR5.F32, R0.reuse.F32 ;  /* 0x000000056e6e7c49 */ /* 0x100fe20009200000 */
[----:B------:R-:W-:Y:S01]  /*8100*/  LEA R100, R100, UR13, 0x2 ;  /* 0x0000000d64647c11 */ /* 0x000fe2000f8e10ff */
[----:B------:R-:W-:-:S02]  /*8110*/  FFMA2 R112, R112.F32x2.HI_LO, UR5.F32, R0.F32 ;  /* 0x0000000570707c49 */ /* 0x000fc40009200000 */
[----:B------:R-:W-:Y:S01]  /*8120*/  IMAD.MOV.U32 R132, RZ, RZ, 0x3d9df09d ;  /* 0x3d9df09dff847424 */ /* 0x000fe200078e00ff */
[----:B------:R-:W-:Y:S01]  /*8130*/  MUFU.EX2 R143, R143 ;  /* 0x0000008f008f7308 */ /* 0x000fe20000000800 */
[--C-:B------:R-:W-:Y:S01]  /*8140*/  FFMA2 R114, R114.F32x2.HI_LO, UR5.F32, R0.reuse.F32 ;  /* 0x0000000572727c49 */ /* 0x100fe20009200000 */
[----:B------:R2:W-:Y:S01]  /*8150*/  STS [R100+0x22c], R153 ;  /* 0x00022c9964007388 */ /* 0x0005e20000000800 */
[--C-:B------:R-:W-:Y:S02]  /*8160*/  FFMA2 R116, R116.F32x2.HI_LO, UR5.F32, R0.reuse.F32 ;  /* 0x0000000574747c49 */ /* 0x100fe40009200000 */
[--C-:B------:R-:W-:Y:S01]  /*8170*/  FFMA2 R118, R118.F32x2.HI_LO, UR5.F32, R0.reuse.F32 ;  /* 0x0000000576767c49 */ /* 0x100fe20009200000 */
[----:B------:R3:W-:Y:S01]  /*8180*/  STL [R1+0x4], R153 ;  /* 0x0000049901007387 */ /* 0x0007e20000100800 */
[--C-:B------:R-:W-:Y:S01]  /*8190*/  FFMA2 R120, R120.F32x2.HI_LO, UR5.F32, R0.reuse.F32 ;  /* 0x0000000578787c49 */ /* 0x100fe20009200000 */
[----:B------:R-:W-:Y:S01]  /*81a0*/  MUFU.EX2 R144, R144 ;  /* 0x0000009000907308 */ /* 0x000fe20000000800 */
[----:B------:R-:W-:-:S02]  /*81b0*/  FFMA2 R122, R122.F32x2.HI_LO, UR5.F32, R0.F32 ;  /* 0x000000057a7a7c49 */ /* 0x000fc40009200000 */
[--C-:B------:R-:W-:Y:S02]  /*81c0*/  FFMA2 R124, R124.F32x2.HI_LO, UR5.F32, R0.reuse.F32 ;  /* 0x000000057c7c7c49 */ /* 0x100fe40009200000 */
[--C-:B------:R-:W-:Y:S02]  /*81d0*/  FFMA2 R126, R126.F32x2.HI_LO, UR5.F32, R0.reuse.F32 ;  /* 0x000000057e7e7c49 */ /* 0x100fe40009200000 */
[--C-:B------:R-:W-:Y:S01]  /*81e0*/  FFMA2 R128, R128.F32x2.HI_LO, UR5.F32, R0.reuse.F32 ;  /* 0x0000000580807c49 */ /* 0x100fe20009200000 */
[----:B------:R-:W4:Y:S01]  /*81f0*/  MUFU.EX2 R145, R145 ;  /* 0x0000009100917308 */ /* 0x000f220000000800 */
[--C-:B------:R-:W-:Y:S02]  /*8200*/  FFMA2 R130, R130.F32x2.HI_LO, UR5.F32, R0.reuse.F32 ;  /* 0x0000000582827c49 */ /* 0x100fe40009200000 */
[--C-:B------:R-:W-:Y:S02]  /*8210*/  FFMA2 R74, R74.F32x2.HI_LO, UR5.F32, R0.reuse.F32 ;  /* 0x000000054a4a7c49 */ /* 0x100fe40009200000 */
[----:B------:R-:W-:-:S02]  /*8220*/  FFMA2 R84, R84.F32x2.HI_LO, UR5.F32, R0.F32 ;  /* 0x0000000554547c49 */ /* 0x000fc40009200000 */
[--C-:B------:R-:W-:Y:S01]  /*8230*/  FFMA2 R86, R86.F32x2.HI_LO, UR5.F32, R0.reuse.F32 ;  /* 0x0000000556567c49 */ /* 0x100fe20009200000 */
[----:B------:R-:W-:Y:S01]  /*8240*/  MUFU.EX2 R146, R146 ;  /* 0x0000009200927308 */ /* 0x000fe20000000800 */
[----:B------:R-:W-:Y:S01]  /*8250*/  FMNMX R74, R74, -127, !PT ;  /* 0xc2fe00004a4a7809 */ /* 0x000fe20007800000 */
[--C-:B------:R-:W-:Y:S02]  /*8260*/  FFMA2 R156, R64.F32x2.HI_LO, UR5.F32, R0.reuse.F32 ;  /* 0x00000005409c7c49 */ /* 0x100fe40009200000 */
[----:B--2---:R-:W-:Y:S01]  /*8270*/  IMAD.U32 R100, RZ, RZ, UR14 ;  /* 0x0000000eff647e24 */ /* 0x004fe2000f8e00ff */
[----:B------:R-:W-:Y:S01]  /*8280*/  FMNMX R75, R75, -127, !PT ;  /* 0xc2fe00004b4b7809 */ /* 0x000fe20007800000 */
[--C-:B------:R-:W-:Y:S01]  /*8290*/  FFMA2 R94, R94.F32x2.HI_LO, UR5.F32, R0.reuse.F32 ;  /* 0x000000055e5e7c49 */ /* 0x100fe20009200000 */
[----:B------:R-:W-:Y:S01]  /*82a0*/  FMNMX R84, R84, -127, !PT ;  /* 0xc2fe000054547809 */ /* 0x000fe20007800000 */
[--C-:B------:R-:W-:Y:S01]  /*82b0*/  FFMA2 R68, R68.F32x2.HI_LO, UR5.F32, R0.reuse.F32 ;  /* 0x0000000544447c49 */ /* 0x100fe20009200000 */
[----:B------:R-:W2:Y:S01]  /*82c0*/  MUFU.EX2 R147, R147 ;  /* 0x0000009300937308 */ /* 0x000ea20000000800 */
[----:B------:R5:W-:Y:S06]  /*82d0*/  BAR.ARV R100, 0x40 ;  /* 0x000100640000751d */ /* 0x000bec0000002000 */
[----:B----4-:R-:W-:Y:S01]  /*82e0*/  F2FP.SATFINITE.E4M3.F32.PACK_AB_MERGE_C R101, R145, R144, RZ ;  /* 0x000000909165723e */ /* 0x010fe200048070ff */
[----:B------:R-:W-:Y:S01]  /*82f0*/  MUFU.EX2 R148, R148 ;  /* 0x0000009400947308 */ /* 0x000fe20000000800 */
[----:B------:R-:W-:Y:S01]  /*8300*/  FMNMX R85, R85, -127, !PT ;  /* 0xc2fe000055557809 */ /* 0x000fe20007800000 */
[--C-:B------:R-:W-:Y:S01]  /*8310*/  FFMA2 R70, R70.F32x2.HI_LO, UR5.F32, R0.reuse.F32 ;  /* 0x0000000546467c49 */ /* 0x100fe20009200000 */
[----:B------:R-:W-:Y:S01]  /*8320*/  FMNMX R86, R86, -127, !PT ;  /* 0xc2fe000056567809 */ /* 0x000fe20007800000 */
[--C-:B------:R-:W-:Y:S01]  /*8330*/  FFMA2 R72, R72.F32x2.HI_LO, UR5.F32, R0.reuse.F32 ;  /* 0x0000000548487c49 */ /* 0x100fe20009200000 */
[----:B------:R-:W-:Y:S01]  /*8340*/  FMNMX R87, R87, -127, !PT ;  /* 0xc2fe000057577809 */ /* 0x000fe20007800000 */
[--C-:B------:R-:W-:Y:S01]  /*8350*/  FFMA2 R78, R78.F32x2.HI_LO, UR5.F32, R0.reuse.F32 ;  /* 0x000000054e4e7c49 */ /* 0x100fe20009200000 */
[----:B------:R-:W-:Y:S01]  /*8360*/  FMNMX R156, R156, -127, !PT ;  /* 0xc2fe00009c9c7809 */ /* 0x000fe20007800000 */
[----:B------:R-:W4:Y:S01]  /*8370*/  MUFU.EX2 R149, R149 ;  /* 0x0000009500957308 */ /* 0x000f220000000800 */
[--C-:B------:R-:W-:Y:S01]  /*8380*/  FFMA2 R80, R80.F32x2.HI_LO, UR5.F32, R0.reuse.F32 ;  /* 0x0000000550507c49 */ /* 0x100fe20009200000 */
[----:B------:R-:W-:Y:S01]  /*8390*/  FMNMX R157, R157, -127, !PT ;  /* 0xc2fe00009d9d7809 */ /* 0x000fe20007800000 */
[----:B------:R-:W-:-:S02]  /*83a0*/  FFMA2 R82, R82.F32x2.HI_LO, UR5.F32, R0.F32 ;  /* 0x0000000552527c49 */ /* 0x000fc40009200000 */
[--C-:B------:R-:W-:Y:S02]  /*83b0*/  FFMA2 R88, R88.F32x2.HI_LO, UR5.F32, R0.reuse.F32 ;  /* 0x0000000558587c49 */ /* 0x100fe40009200000 */
[--C-:B------:R-:W-:Y:S01]  /*83c0*/  FFMA2 R90, R90.F32x2.HI_LO, UR5.F32, R0.reuse.F32 ;  /* 0x000000055a5a7c49 */ /* 0x100fe20009200000 */
[----:B------:R-:W-:Y:S01]  /*83d0*/  MUFU.EX2 R108, R108 ;  /* 0x0000006c006c7308 */ /* 0x000fe20000000800 */
[----:B-----5:R-:W-:Y:S01]  /*83e0*/  F2FP.SATFINITE.E4M3.F32.PACK_AB_MERGE_C R100, R143, R142, RZ ;  /* 0x0000008e8f64723e */ /* 0x020fe200048070ff */
[--C-:B------:R-:W-:Y:S02]  /*83f0*/  FFMA2 R92, R92.F32x2.HI_LO, UR5.F32, R0.reuse.F32 ;  /* 0x000000055c5c7c49 */ /* 0x100fe40009200000 */
[--C-:B------:R-:W-:Y:S01]  /*8400*/  FFMA2 R96, R96.F32x2.HI_LO, UR5.F32, R0.reuse.F32 ;  /* 0x0000000560607c49 */ /* 0x100fe20009200000 */
[----:B------:R-:W-:Y:S01]  /*8410*/  PRMT R100, R100, 0x5410, R101 ;  /* 0x0000541064647816 */ /* 0x000fe20000000065 */
[--C-:B------:R-:W-:Y:S01]  /*8420*/  FFMA2 R98, R98.F32x2.HI_LO, UR5.F32, R0.reuse.F32 ;  /* 0x0000000562627c49 */ /* 0x100fe20009200000 */
[----:B--2---:R-:W-:Y:S01]  /*8430*/  F2FP.SATFINITE.E4M3.F32.PACK_AB_MERGE_C R101, R147, R146, RZ ;  /* 0x000000929365723e */ /* 0x004fe200048070ff */
[----:B------:R-:W2:Y:S01]  /*8440*/  MUFU.EX2 R109, R109 ;  /* 0x0000006d006d7308 */ /* 0x000ea20000000800 */
[----:B----4-:R-:W-:Y:S01]  /*8450*/  F2FP.SATFINITE.E4M3.F32.PACK_AB_MERGE_C R102, R149, R148, RZ ;  /* 0x000000949566723e */ /* 0x010fe200048070ff */
[--C-:B------:R-:W-:Y:S01]  /*8460*/  FFMA2 R36, R36.F32x2.HI_LO, UR5.F32, R0.reuse.F32 ;  /* 0x0000000524247c49 */ /* 0x100fe20009200000 */
[----:B------:R-:W-:Y:S01]  /*8470*/  FMNMX R96, R96, -127, !PT ;  /* 0xc2fe000060607809 */ /* 0x000fe20007800000 */
[----:B------:R-:W-:Y:S01]  /*8480*/  FFMA2 R38, R38.F32x2.HI_LO, UR5.F32, R0.F32 ;  /* 0x0000000526267c49 */ /* 0x000fe20009200000 */
[----:B------:R-:W-:Y:S01]  /*8490*/  PRMT R101, R101, 0x5410, R102 ;  /* 0x0000541065657816 */ /* 0x000fe20000000066 */
[--C-:B------:R-:W-:Y:S01]  /*84a0*/  FFMA2 R40, R40.F32x2.HI_LO, UR5.F32, R0.reuse.F32 ;  /* 0x0000000528287c49 */ /* 0x100fe20009200000 */
[----:B------:R-:W-:Y:S01]  /*84b0*/  FMNMX R97, R97, -127, !PT ;  /* 0xc2fe000061617809 */ /* 0x000fe20007800000 */
[----:B------:R-:W-:Y:S01]  /*84c0*/  MUFU.EX2 R110, R110 ;  /* 0x0000006e006e7308 */ /* 0x000fe20000000800 */
[----:B------:R-:W-:-:S02]  /*84d0*/  FFMA2 R42, R42.F32x2.HI_LO, UR5.F32, R0.F32 ;  /* 0x000000052a2a7c49 */ /* 0x000fc40009200000 */
[--C-:B------:R-:W-:Y:S02]  /*84e0*/  FFMA2 R44, R44.F32x2.HI_LO, UR5.F32, R0.reuse.F32 ;  /* 0x000000052c2c7c49 */ /* 0x100fe40009200000 */
[--C-:B------:R-:W-:Y:S02]  /*84f0*/  FFMA2 R46, R46.F32x2.HI_LO, UR5.F32, R0.reuse.F32 ;  /* 0x000000052e2e7c49 */ /* 0x100fe40009200000 */
[--C-:B------:R-:W-:Y:S01]  /*8500*/  FFMA2 R48, R48.F32x2.HI_LO, UR5.F32, R0.reuse.F32 ;  /* 0x0000000530307c49 */ /* 0x100fe20009200000 */
[----:B------:R-:W4:Y:S01]  /*8510*/  MUFU.EX2 R111, R111 ;  /* 0x0000006f006f7308 */ /* 0x000f220000000800 */
        /* <DEDUP_REMOVED lines=8> */
[----:B------:R-:W-:Y:S01]  /*85a0*/  FFMA2 R66, R66.F32x2.HI_LO, UR5.F32, R0.F32 ;  /* 0x0000000542427c49 */ /* 0x000fe20009200000 */
[----:B------:R-:W2:Y:S01]  /*85b0*/  MUFU.EX2 R113, R113 ;  /* 0x0000007100717308 */ /* 0x000ea20000000800 */
[----:B----4-:R-:W-:-:S04]  /*85c0*/  F2FP.SATFINITE.E4M3.F32.PACK_AB_MERGE_C R103, R111, R110, RZ ;  /* 0x0000006e6f67723e */ /* 0x010fc800048070ff */
[----:B------:R-:W-:-:S03]  /*85d0*/  PRMT R102, R102, 0x5410, R103 ;  /* 0x0000541066667816 */ /* 0x000fc60000000067 */
[----:B------:R-:W-:Y:S08]  /*85e0*/  MUFU.EX2 R114, R114 ;  /* 0x0000007200727308 */ /* 0x000ff00000000800 */
[----:B------:R-:W4:Y:S01]  /*85f0*/  MUFU.EX2 R115, R115 ;  /* 0x0000007300737308 */ /* 0x000f220000000800 */
[----:B--2---:R-:W-:-:S07]  /*8600*/  F2FP.SATFINITE.E4M3.F32.PACK_AB_MERGE_C R103, R113, R112, RZ ;  /* 0x000000707167723e */ /* 0x004fce00048070ff */
[----:B------:R-:W-:Y:S08]  /*8610*/  MUFU.EX2 R116, R116 ;  /* 0x0000007400747308 */ /* 0x000ff00000000800 */
        /* <DEDUP_REMOVED lines=21> */
[----:B------:R-:W-:Y:S01]  /*8770*/  MUFU.EX2 R130, R130 ;  /* 0x0000008200827308 */ /* 0x000fe20000000800 */
[----:B----4-:R-:W-:-:S04]  /*8780*/  F2FP.SATFINITE.E4M3.F32.PACK_AB_MERGE_C R107, R127, R126, RZ ;  /* 0x0000007e7f6b723e */ /* 0x010fc800048070ff */
[----:B------:R-:W-:-:S03]  /*8790*/  PRMT R106, R106, 0x5410, R107 ;  /* 0x000054106a6a7816 */ /* 0x000fc6000000006b */
[----:B------:R-:W2:Y:S08]  /*87a0*/  MUFU.EX2 R131, R131 ;  /* 0x0000008300837308 */ /* 0x000eb00000000800 */
[----:B------:R-:W4:Y:S08]  /*87b0*/  MUFU.EX2 R129, R129 ;  /* 0x0000008100817308 */ /* 0x000f300000000800 */
[----:B------:R-:W-:Y:S01]  /*87c0*/  MUFU.EX2 R68, R68 ;  /* 0x0000004400447308 */ /* 0x000fe20000000800 */
[----:B--2---:R-:W-:-:S07]  /*87d0*/  F2FP.SATFINITE.E4M3.F32.PACK_AB_MERGE_C R152, R131, R130, RZ ;  /* 0x000000828398723e */ /* 0x004fce00048070ff */
[----:B------:R-:W-:Y:S01]  /*87e0*/  MUFU.EX2 R69, R69 ;  /* 0x0000004500457308 */ /* 0x000fe20000000800 */
[----:B----4-:R-:W-:-:S04]  /*87f0*/  F2FP.SATFINITE.E4M3.F32.PACK_AB_MERGE_C R107, R129, R128, RZ ;  /* 0x00000080816b723e */ /* 0x010fc800048070ff */
[----:B------:R-:W-:-:S03]  /*8800*/  PRMT R107, R107, 0x5410, R152 ;  /* 0x000054106b6b7816 */ /* 0x000fc60000000098 */
[----:B------:R-:W-:Y:S01]  /*8810*/  MUFU.EX2 R70, R70 ;  /* 0x0000004600467308 */ /* 0x000fe20000000800 */
[----:B------:R2:W-:Y:S01]  /*8820*/  STTM.x8 tmem[UR4], R100 ;  /* 0x00000064000079ed */ /* 0x0005e200081c0004 */
[----:B------:R-:W-:-:S06]  /*8830*/  R2UR UR4, R141 ;  /* 0x000000008d0472ca */ /* 0x000fcc00000e0000 */
[----:B------:R-:W-:Y:S08]  /*8840*/  MUFU.EX2 R71, R71 ;  /* 0x0000004700477308 */ /* 0x000ff00000000800 */
[----:B------:R-:W-:Y:S08]  /*8850*/  MUFU.EX2 R80, R80 ;  /* 0x0000005000507308 */ /* 0x000ff00000000800 */
[----:B------:R-:W-:Y:S08]  /*8860*/  MUFU.EX2 R81, R81 ;  /* 0x0000005100517308 */ /* 0x000ff00000000800 */
[----:B------:R-:W-:Y:S01]  /*8870*/  MUFU.EX2 R82, R82 ;  /* 0x0000005200527308 */ /* 0x000fe20000000800 */
[----:B--2---:R-:W-:-:S02]  /*8880*/  FFMA2 R100, R76.F32x2.HI_LO, UR5.F32, R0.F32 ;  /* 0x000000054c647c49 */ /* 0x004fc40009200000 */
[----:B------:R-:W-:-:S05]  /*8890*/  FADD2.RM R102, R74.F32x2.HI_LO, 12582912 ;  /* 0x4b4000004a66744b */ /* 0x000fca0000204000 */
[----:B------:R-:W-:Y:S01]  /*88a0*/  MUFU.EX2 R83, R83 ;  /* 0x0000005300537308 */ /* 0x000fe20000000800 */
[----:B------:R-:W-:Y:S01]  /*88b0*/  FMNMX R100, R100, -127, !PT ;  /* 0xc2fe000064647809 */ /* 0x000fe20007800000 */
[----:B------:R-:W-:Y:S01]  /*88c0*/  FADD2 R76, R102.F32x2.HI_LO, -12582912 ;  /* 0xcb400000664c744b */ /* 0x000fe20000200000 */
[----:B------:R-:W-:-:S03]  /*88d0*/  FMNMX R101, R101, -127, !PT ;  /* 0xc2fe000065657809 */ /* 0x000fc60007800000 */
[----:B------:R-:W-:Y:S02]  /*88e0*/  FADD2 R74, R74.F32x2.HI_LO, -R76.F32x2.HI_LO ;  /* 0x8000004c4a4a724b */ /* 0x000fe40000000000 */
[----:B------:R-:W-:Y:S01]  /*88f0*/  MUFU.EX2 R88, R88 ;  /* 0x0000005800587308 */ /* 0x000fe20000000800 */
[----:B------:R-:W-:-:S04]  /*8900*/  FADD2.RM R76, R100.F32x2.HI_LO, 12582912 ;  /* 0x4b400000644c744b */ /* 0x000fc80000204000 */
[----:B------:R-:W-:-:S03]  /*8910*/  FADD2 R104, R76.F32x2.HI_LO, -12582912 ;  /* 0xcb4000004c68744b */ /* 0x000fc60000200000 */
[----:B------:R-:W-:Y:S01]  /*8920*/  MUFU.EX2 R90, R90 ;  /* 0x0000005a005a7308 */ /* 0x000fe20000000800 */
[----:B------:R-:W-:Y:S02]  /*8930*/  FADD2 R104, R100.F32x2.HI_LO, -R104.F32x2.HI_LO ;  /* 0x800000686468724b */ /* 0x000fe40000000000 */
[----:B------:R-:W-:-:S04]  /*8940*/  FFMA2 R100, R74.F32x2.HI_LO, R132.F32, 0.22756439447402954102 ;  /* 0x3e6906a44a647449 */ /* 0x000fc80001200084 */
[-C--:B------:R-:W-:Y:S01]  /*8950*/  FFMA2 R100, R100.F32x2.HI_LO, R74.reuse.F32x2.HI_LO, 0.69514614343643188477 ;  /* 0x3f31f51964647449 */ /* 0x080fe2000020004a */
[----:B------:R-:W-:Y:S03]  /*8960*/  MUFU.EX2 R91, R91 ;  /* 0x0000005b005b7308 */ /* 0x000fe60000000800 */
[----:B------:R-:W-:Y:S02]  /*8970*/  FFMA2 R100, R100.F32x2.HI_LO, R74.F32x2.HI_LO, 1 ;  /* 0x3f80000064647449 */ /* 0x000fe4000020004a */
[----:B------:R-:W-:Y:S02]  /*8980*/  FFMA2 R74, R104.F32x2.HI_LO, R132.F32, 0.22756439447402954102 ;  /* 0x3e6906a4684a7449 */ /* 0x000fe40001200084 */
[----:B------:R-:W-:Y:S01]  /*8990*/  IMAD R100, R102, 0x800000, R100 ;  /* 0x0080000066647824 */ /* 0x000fe200078e0264 */
[----:B------:R-:W2:Y:S01]  /*89a0*/  MUFU.EX2 R89, R89 ;  /* 0x0000005900597308 */ /* 0x000ea20000000800 */
[----:B------:R-:W-:-:S02]  /*89b0*/  FFMA2 R74, R74.F32x2.HI_LO, R104.F32x2.HI_LO, 0.69514614343643188477 ;  /* 0x3f31f5194a4a7449 */ /* 0x000fc40000200068 */
[----:B------:R-:W-:Y:S02]  /*89c0*/  IMAD.MOV.U32 R102, RZ, RZ, 0x3d9df09d ;  /* 0x3d9df09dff667424 */ /* 0x000fe400078e00ff */
[----:B------:R-:W-:Y:S02]  /*89d0*/  IMAD R101, R103, 0x800000, R101 ;  /* 0x0080000067657824 */ /* 0x000fe400078e0265 */
[----:B------:R-:W-:Y:S02]  /*89e0*/  FFMA2 R74, R74.F32x2.HI_LO, R104.F32x2.HI_LO, 1 ;  /* 0x3f8000004a4a7449 */ /* 0x000fe40000200068 */
[----:B------:R-:W-:Y:S01]  /*89f0*/  FADD2.RM R104, R84.F32x2.HI_LO, 12582912 ;  /* 0x4b4000005468744b */ /* 0x000fe20000204000 */
[----:B------:R-:W-:Y:S01]  /*8a00*/  MUFU.EX2 R72, R72 ;  /* 0x0000004800487308 */ /* 0x000fe20000000800 */
[----:B------:R-:W-:Y:S02]  /*8a10*/  IMAD R74, R76, 0x800000, R74 ;  /* 0x008000004c4a7824 */ /* 0x000fe400078e024a */
[----:B------:R-:W-:-:S02]  /*8a20*/  FADD2 R106, R104.F32x2.HI_LO, -12582912 ;  /* 0xcb400000686a744b */ /* 0x000fc40000200000 */
[----:B------:R-:W-:Y:S02]  /*8a30*/  IMAD R75, R77, 0x800000, R75 ;  /* 0x008000004d4b7824 */ /* 0x000fe400078e024b */
[----:B------:R-:W-:Y:S01]  /*8a40*/  FADD2 R106, R84.F32x2.HI_LO, -R106.F32x2.HI_LO ;  /* 0x8000006a546a724b */ /* 0x000fe20000000000 */
[----:B------:R-:W-:Y:S03]  /*8a50*/  MUFU.EX2 R73, R73 ;  /* 0x0000004900497308 */ /* 0x000fe60000000800 */
[----:B------:R-:W-:-:S04]  /*8a60*/  FFMA2 R84, R106.F32x2.HI_LO, R132.F32, 0.22756439447402954102 ;  /* 0x3e6906a46a547449 */ /* 0x000fc80001200084 */
[-C--:B------:R-:W-:Y:S01]  /*8a70*/  FFMA2 R84, R84.F32x2.HI_LO, R106.reuse.F32x2.HI_LO, 0.69514614343643188477 ;  /* 0x3f31f51954547449 */ /* 0x080fe2000020006a */
[----:B------:R-:W-:Y:S03]  /*8a80*/  MUFU.EX2 R78, R78 ;  /* 0x0000004e004e7308 */ /* 0x000fe60000000800 */
[----:B------:R-:W-:Y:S02]  /*8a90*/  FFMA2 R84, R84.F32x2.HI_LO, R106.F32x2.HI_LO, 1 ;  /* 0x3f80000054547449 */ /* 0x000fe4000020006a */
[--C-:B------:R-:W-:Y:S02]  /*8aa0*/  FFMA2 R106, R62.F32x2.HI_LO, UR5.F32, R0.reuse.F32 ;  /* 0x000000053e6a7c49 */ /* 0x100fe40009200000 */
[--C-:B------:R-:W-:Y:S02]  /*8ab0*/  FFMA2 R62, R4.F32x2.HI_LO, UR5.F32, R0.reuse.F32 ;  /* 0x00000005043e7c49 */ /* 0x100fe40009200000 */
[----:B------:R-:W-:Y:S01]  /*8ac0*/  IMAD.MOV.U32 R5, RZ, RZ, R0 ;  /* 0x000000ffff057224 */ /* 0x000fe200078e0000 */
[----:B------:R-:W4:Y:S01]  /*8ad0*/  MUFU.EX2 R79, R79 ;  /* 0x0000004f004f7308 */ /* 0x000f220000000800 */
[----:B------:R-:W-:Y:S01]  /*8ae0*/  IMAD R84, R104, 0x800000, R84 ;  /* 0x0080000068547824 */ /* 0x000fe200078e0254 */
[----:B------:R-:W-:Y:S01]  /*8af0*/  FMNMX R106, R106, -127, !PT ;  /* 0xc2fe00006a6a7809 */ /* 0x000fe20007800000 */
[----:B------:R-:W-:-:S02]  /*8b00*/  FFMA2 R64, R6.F32x2.HI_LO, UR5.F32, R5.F32 ;  /* 0x0000000506407c49 */ /* 0x000fc40009200005 */
[----:B------:R-:W-:Y:S02]  /*8b10*/  IMAD.MOV.U32 R104, RZ, RZ, 0x3d9df09d ;  /* 0x3d9df09dff687424 */ /* 0x000fe400078e00ff */
[----:B---3--:R-:W-:Y:S02]  /*8b20*/  FFMA2 R152, R8.F32x2.HI_LO, UR5.F32, R5.F32 ;  /* 0x0000000508987c49 */ /* 0x008fe40009200005 */
[----:B------:R-:W-:Y:S02]  /*8b30*/  IMAD R85, R105, 0x800000, R85 ;  /* 0x0080000069557824 */ /* 0x000fe400078e0255 */
[--C-:B------:R-:W-:Y:S01]  /*8b40*/  FFMA2 R10, R10.F32x2.HI_LO, UR5.F32, R5.reuse.F32 ;  /* 0x000000050a0a7c49 */ /* 0x100fe20009200005 */
[----:B------:R-:W-:Y:S01]  /*8b50*/  MUFU.EX2 R92, R92 ;  /* 0x0000005c005c7308 */ /* 0x000fe20000000800 */
[--C-:B------:R-:W-:Y:S01]  /*8b60*/  FFMA2 R12, R12.F32x2.HI_LO, UR5.F32, R5.reuse.F32 ;  /* 0x000000050c0c7c49 */ /* 0x100fe20009200005 */
[----:B------:R-:W-:Y:S01]  /*8b70*/  FMNMX R107, R107, -127, !PT ;  /* 0xc2fe00006b6b7809 */ /* 0x000fe20007800000 */
[----:B------:R-:W-:-:S02]  /*8b80*/  FFMA2 R14, R14.F32x2.HI_LO, UR5.F32, R5.F32 ;  /* 0x000000050e0e7c49 */ /* 0x000fc40009200005 */
[----:B------:R-:W-:Y:S02]  /*8b90*/  IMAD.MOV.U32 R132, RZ, RZ, R10 ;  /* 0x000000ffff847224 */ /* 0x000fe400078e000a */
[----:B------:R-:W-:Y:S02]  /*8ba0*/  FFMA2 R16, R16.F32x2.HI_LO, UR5.F32, R5.F32 ;  /* 0x0000000510107c49 */ /* 0x000fe40009200005 */
[----:B------:R-:W-:Y:S02]  /*8bb0*/  IMAD.MOV.U32 R0, RZ, RZ, R11 ;  /* 0x000000ffff007224 */ /* 0x000fe400078e000b */
[--C-:B------:R-:W-:Y:S01]  /*8bc0*/  FFMA2 R18, R18.F32x2.HI_LO, UR5.F32, R5.reuse.F32 ;  /* 0x0000000512127c49 */ /* 0x100fe20009200005 */
[----:B------:R-:W-:Y:S01]  /*8bd0*/  MUFU.EX2 R93, R93 ;  /* 0x0000005d005d7308 */ /* 0x000fe20000000800 */
[--C-:B------:R-:W-:Y:S02]  /*8be0*/  FFMA2 R20, R20.F32x2.HI_LO, UR5.F32, R5.reuse.F32 ;  /* 0x0000000514147c49 */ /* 0x100fe40009200005 */
[----:B------:R-:W-:-:S02]  /*8bf0*/  FFMA2 R22, R22.F32x2.HI_LO, UR5.F32, R5.F32 ;  /* 0x0000000516167c49 */ /* 0x000fc40009200005 */
[--C-:B------:R-:W-:Y:S02]  /*8c00*/  FFMA2 R24, R24.F32x2.HI_LO, UR5.F32, R5.reuse.F32 ;  /* 0x0000000518187c49 */ /* 0x100fe40009200005 */
[--C-:B------:R-:W-:Y:S01]  /*8c10*/  FFMA2 R26, R26.F32x2.HI_LO, UR5.F32, R5.reuse.F32 ;  /* 0x000000051a1a7c49 */ /* 0x100fe20009200005 */
[----:B------:R-:W-:Y:S01]  /*8c20*/  MUFU.EX2 R98, R98 ;  /* 0x0000006200627308 */ /* 0x000fe20000000800 */
[--C-:B------:R-:W-:Y:S02]  /*8c30*/  FFMA2 R28, R28.F32x2.HI_LO, UR5.F32, R5.reuse.F32 ;  /* 0x000000051c1c7c49 */ /* 0x100fe40009200005 */
[--C-:B------:R-:W-:Y:S02]  /*8c40*/  FFMA2 R30, R30.F32x2.HI_LO, UR5.F32, R5.reuse.F32 ;  /* 0x000000051e1e7c49 */ /* 0x100fe40009200005 */
[--C-:B------:R-:W-:Y:S02]  /*8c50*/  FFMA2 R32, R32.F32x2.HI_LO, UR5.F32, R5.reuse.F32 ;  /* 0x0000000520207c49 */ /* 0x100fe40009200005 */
[----:B------:R-:W-:Y:S01]  /*8c60*/  FFMA2 R34, R34.F32x2.HI_LO, UR5.F32, R5.F32 ;  /* 0x0000000522227c49 */ /* 0x000fe20009200005 */
[----:B------:R-:W3:Y:S01]  /*8c70*/  MUFU.EX2 R99, R99 ;  /* 0x0000006300637308 */ /* 0x000ee20000000800 */
[----:B------:R-:W-:-:S04]  /*8c80*/  FADD2.RM R4, R86.F32x2.HI_LO, 12582912 ;  /* 0x4b4000005604744b */ /* 0x000fc80000204000 */
[----:B------:R-:W-:-:S03]  /*8c90*/  FADD2 R6, R4.F32x2.HI_LO, -12582912 ;  /* 0xcb4000000406744b */ /* 0x000fc60000200000 */
[----:B------:R-:W-:Y:S01]  /*8ca0*/  MUFU.EX2 R36, R36 ;  /* 0x0000002400247308 */ /* 0x000fe20000000800 */
[----:B------:R-:W-:Y:S02]  /*8cb0*/  FADD2 R6, R86.F32x2.HI_LO, -R6.F32x2.HI_LO ;  /* 0x800000065606724b */ /* 0x000fe40000000000 */
[----:B------:R-:W-:Y:S02]  /*8cc0*/  FADD2.RM R86, R96.F32x2.HI_LO, 12582912 ;  /* 0x4b4000006056744b */ /* 0x000fe40000204000 */
[----:B------:R-:W-:-:S03]  /*8cd0*/  FFMA2 R8, R6.F32x2.HI_LO, R102.F32, 0.22756439447402954102 ;  /* 0x3e6906a406087449 */ /* 0x000fc60001200066 */
[----:B------:R-:W5:Y:S01]  /*8ce0*/  MUFU.EX2 R37, R37 ;  /* 0x0000002500257308 */ /* 0x000f620000000800 */
[----:B------:R-:W-:-:S04]  /*8cf0*/  FFMA2 R8, R8.F32x2.HI_LO, R6.F32x2.HI_LO, 0.69514614343643188477 ;  /* 0x3f31f51908087449 */ /* 0x000fc80000200006 */
[----:B------:R-:W-:Y:S01]  /*8d00*/  FFMA2 R6, R8.F32x2.HI_LO, R6.F32x2.HI_LO, 1 ;  /* 0x3f80000008067449 */ /* 0x000fe20000200006 */
[----:B------:R-:W-:Y:S02]  /*8d10*/  FMNMX R8, R94, -127, !PT ;  /* 0xc2fe00005e087809 */ /* 0x000fe40007800000 */
[----:B------:R-:W-:Y:S01]  /*8d20*/  FMNMX R9, R95, -127, !PT ;  /* 0xc2fe00005f097809 */ /* 0x000fe20007800000 */
[----:B------:R-:W-:Y:S04]  /*8d30*/  MUFU.EX2 R38, R38 ;  /* 0x0000002600267308 */ /* 0x000fe80000000800 */
[----:B------:R-:W-:-:S04]  /*8d40*/  FADD2.RM R94, R8.F32x2.HI_LO, 12582912 ;  /* 0x4b400000085e744b */ /* 0x000fc80000204000 */
[----:B------:R-:W-:Y:S01]  /*8d50*/  FADD2 R10, R94.F32x2.HI_LO, -12582912 ;  /* 0xcb4000005e0a744b */ /* 0x000fe20000200000 */
[----:B------:R-:W1:Y:S03]  /*8d60*/  MUFU.EX2 R39, R39 ;  /* 0x0000002700277308 */ /* 0x000e660000000800 */
[----:B------:R-:W-:-:S04]  /*8d70*/  FADD2 R8, R8.F32x2.HI_LO, -R10.F32x2.HI_LO ;  /* 0x8000000a0808724b */ /* 0x000fc80000000000 */
[----:B------:R-:W-:Y:S01]  /*8d80*/  FFMA2 R10, R8.F32x2.HI_LO, R102.F32, 0.22756439447402954102 ;  /* 0x3e6906a4080a7449 */ /* 0x000fe20001200066 */
[----:B------:R-:W-:Y:S01]  /*8d90*/  MUFU.EX2 R48, R48 ;  /* 0x0000003000307308 */ /* 0x000fe20000000800 */
[----:B------:R-:W-:Y:S02]  /*8da0*/  FADD2.RM R102, R106.F32x2.HI_LO, 12582912 ;  /* 0x4b4000006a66744b */ /* 0x000fe40000204000 */
[----:B------:R-:W-:-:S04]  /*8db0*/  FFMA2 R10, R10.F32x2.HI_LO, R8.F32x2.HI_LO, 0.69514614343643188477 ;  /* 0x3f31f5190a0a7449 */ /* 0x000fc80000200008 */
[----:B------:R-:W-:Y:S01]  /*8dc0*/  FFMA2 R8, R10.F32x2.HI_LO, R8.F32x2.HI_LO, 1 ;  /* 0x3f8000000a087449 */ /* 0x000fe20000200008 */
[----:B------:R-:W-:Y:S01]  /*8dd0*/  MUFU.EX2 R49, R49 ;  /* 0x0000003100317308 */ /* 0x000fe20000000800 */
[----:B------:R-:W-:Y:S02]  /*8de0*/  FADD2 R10, R86.F32x2.HI_LO, -12582912 ;  /* 0xcb400000560a744b */ /* 0x000fe40000200000 */
[----:B------:R-:W-:Y:S01]  /*8df0*/  IMAD R95, R95, 0x800000, R9 ;  /* 0x008000005f5f7824 */ /* 0x000fe200078e0209 */
[----:B--2---:R-:W-:Y:S01]  /*8e00*/  F2FP.SATFINITE.E4M3.F32.PACK_AB_MERGE_C R9, R89, R88, RZ ;  /* 0x000000585909723e */ /* 0x004fe200048070ff */
[----:B------:R-:W-:Y:S02]  /*8e10*/  FADD2 R10, R96.F32x2.HI_LO, -R10.F32x2.HI_LO ;  /* 0x8000000a600a724b */ /* 0x000fe40000000000 */
[----:B------:R-:W-:Y:S01]  /*8e20*/  IMAD R94, R94, 0x800000, R8 ;  /* 0x008000005e5e7824 */ /* 0x000fe200078e0208 */
[----:B----4-:R-:W-:Y:S01]  /*8e30*/  F2FP.SATFINITE.E4M3.F32.PACK_AB_MERGE_C R8, R79, R78, RZ ;  /* 0x0000004e4f08723e */ /* 0x010fe200048070ff */
[----:B------:R-:W-:Y:S01]  /*8e40*/  MUFU.EX2 R50, R50 ;  /* 0x0000003200327308 */ /* 0x000fe20000000800 */
[----:B------:R-:W-:Y:S01]  /*8e50*/  FFMA2 R76, R10.F32x2.HI_LO, R104.F32, 0.22756439447402954102 ;  /* 0x3e6906a40a4c7449 */ /* 0x000fe20001200068 */
[----:B---3--:R-:W-:-:S03]  /*8e60*/  F2FP.SATFINITE.E4M3.F32.PACK_AB_MERGE_C R96, R99, R98, RZ ;  /* 0x000000626360723e */ /* 0x008fc600048070ff */
[----:B------:R-:W-:-:S03]  /*8e70*/  FFMA2 R76, R76.F32x2.HI_LO, R10.F32x2.HI_LO, 0.69514614343643188477 ;  /* 0x3f31f5194c4c7449 */ /* 0x000fc6000020000a */
[----:B------:R-:W2:Y:S01]  /*8e80*/  MUFU.EX2 R51, R51 ;  /* 0x0000003300337308 */ /* 0x000ea20000000800 */
[----:B------:R-:W-:Y:S02]  /*8e90*/  FFMA2 R10, R76.F32x2.HI_LO, R10.F32x2.HI_LO, 1 ;  /* 0x3f8000004c0a7449 */ /* 0x000fe4000020000a */
[----:B------:R-:W-:Y:S01]  /*8ea0*/  IMAD R76, R4, 0x800000, R6 ;  /* 0x00800000044c7824 */ /* 0x000fe200078e0206 */
[----:B------:R-:W-:Y:S01]  /*8eb0*/  F2FP.SATFINITE.E4M3.F32.PACK_AB_MERGE_C R4, R69, R68, RZ ;  /* 0x000000444504723e */ /* 0x000fe200048070ff */
[----:B------:R-:W-:Y:S01]  /*8ec0*/  IMAD R77, R5, 0x800000, R7 ;  /* 0x00800000054d7824 */ /* 0x000fe200078e0207 */
[----:B------:R-:W-:Y:S01]  /*8ed0*/  F2FP.SATFINITE.E4M3.F32.PACK_AB_MERGE_C R5, R71, R70, RZ ;  /* 0x000000464705723e */ /* 0x000fe200048070ff */
[----:B------:R-:W-:Y:S01]  /*8ee0*/  IMAD R86, R86, 0x800000, R10 ;  /* 0x0080000056567824 */ /* 0x000fe200078e020a */
[----:B------:R-:W-:Y:S01]  /*8ef0*/  F2FP.SATFINITE.E4M3.F32.PACK_AB_MERGE_C R7, R81, R80, RZ ;  /* 0x000000505107723e */ /* 0x000fe200048070ff */
[----:B------:R-:W-:Y:S01]  /*8f00*/  IMAD R87, R87, 0x800000, R11 ;  /* 0x0080000057577824 */ /* 0x000fe200078e020b */
[----:B------:R-:W-:Y:S01]  /*8f10*/  PRMT R4, R4, 0x5410, R5 ;  /* 0x0000541004047816 */ /* 0x000fe20000000005 */
[----:B------:R-:W-:Y:S01]  /*8f20*/  MUFU.EX2 R56, R56 ;  /* 0x0000003800387308 */ /* 0x000fe20000000800 */
[----:B------:R-:W-:-:S02]  /*8f30*/  F2FP.SATFINITE.E4M3.F32.PACK_AB_MERGE_C R5, R83, R82, RZ ;  /* 0x000000525305723e */ /* 0x000fc400048070ff */
[----:B------:R-:W-:Y:S02]  /*8f40*/  F2FP.SATFINITE.E4M3.F32.PACK_AB_MERGE_C R6, R101, R100, RZ ;  /* 0x000000646506723e */ /* 0x000fe400048070ff */
[----:B------:R-:W-:Y:S02]  /*8f50*/  PRMT R7, R7, 0x5410, R5 ;  /* 0x0000541007077816 */ /* 0x000fe40000000005 */
[----:B------:R-:W-:Y:S01]  /*8f60*/  F2FP.SATFINITE.E4M3.F32.PACK_AB_MERGE_C R5, R91, R90, RZ ;  /* 0x0000005a5b05723e */ /* 0x000fe200048070ff */
[----:B------:R-:W-:Y:S01]  /*8f70*/  MUFU.EX2 R58, R58 ;  /* 0x0000003a003a7308 */ /* 0x000fe20000000800 */
[----:B------:R-:W-:Y:S02]  /*8f80*/  F2FP.SATFINITE.E4M3.F32.PACK_AB_MERGE_C R10, R77, R76, RZ ;  /* 0x0000004c4d0a723e */ /* 0x000fe400048070ff */
[----:B------:R-:W-:Y:S02]  /*8f90*/  PRMT R9, R9, 0x5410, R5 ;  /* 0x0000541009097816 */ /* 0x000fe40000000005 */
[----:B------:R-:W-:-:S02]  /*8fa0*/  F2FP.SATFINITE.E4M3.F32.PACK_AB_MERGE_C R5, R73, R72, RZ ;  /* 0x000000484905723e */ /* 0x000fc400048070ff */
[----:B------:R-:W-:Y:S01]  /*8fb0*/  F2FP.SATFINITE.E4M3.F32.PACK_AB_MERGE_C R11, R95, R94, RZ ;  /* 0x0000005e5f0b723e */ /* 0x000fe200048070ff */
[----:B------:R-:W-:Y:S01]  /*8fc0*/  MUFU.EX2 R59, R59 ;  /* 0x0000003b003b7308 */ /* 0x000fe20000000800 */
[----:B------:R-:W-:Y:S02]  /*8fd0*/  PRMT R5, R5, 0x5410, R6 ;  /* 0x0000541005057816 */ /* 0x000fe40000000006 */
[----:B------:R-:W-:-:S04]  /*8fe0*/  F2FP.SATFINITE.E4M3.F32.PACK_AB_MERGE_C R6, R75, R74, RZ ;  /* 0x0000004a4b06723e */ /* 0x000fc800048070ff */
[----:B------:R-:W-:Y:S01]  /*8ff0*/  PRMT R6, R6, 0x5410, R8 ;  /* 0x0000541006067816 */ /* 0x000fe20000000008 */
[----:B------:R-:W3:Y:S01]  /*9000*/  MUFU.EX2 R57, R57 ;  /* 0x0000003900397308 */ /* 0x000ee20000000800 */
[----:B------:R-:W-:-:S04]  /*9010*/  F2FP.SATFINITE.E4M3.F32.PACK_AB_MERGE_C R8, R85, R84, RZ ;  /* 0x000000545508723e */ /* 0x000fc800048070ff */
[----:B------:R-:W-:Y:S02]  /*9020*/  PRMT R8, R8, 0x5410, R10 ;  /* 0x0000541008087816 */ /* 0x000fe4000000000a */
[----:B------:R-:W-:Y:S01]  /*9030*/  F2FP.SATFINITE.E4M3.F32.PACK_AB_MERGE_C R10, R93, R92, RZ ;  /* 0x0000005c5d0a723e */ /* 0x000fe200048070ff */
[----:B------:R-:W-:Y:S03]  /*9040*/  MUFU.EX2 R40, R40 ;  /* 0x0000002800287308 */ /* 0x000fe60000000800 */
[----:B------:R-:W-:Y:S02]  /*9050*/  PRMT R10, R10, 0x5410, R11 ;  /* 0x000054100a0a7816 */ /* 0x000fe4000000000b */
[----:B------:R-:W-:-:S03]  /*9060*/  F2FP.SATFINITE.E4M3.F32.PACK_AB_MERGE_C R11, R87, R86, RZ ;  /* 0x00000056570b723e */ /* 0x000fc600048070ff */
[----:B------:R-:W-:Y:S01]  /*9070*/  MUFU.EX2 R41, R41 ;  /* 0x0000002900297308 */ /* 0x000fe20000000800 */
[----:B------:R-:W-:-:S04]  /*9080*/  PRMT R11, R11, 0x5410, R96 ;  /* 0x000054100b0b7816 */ /* 0x000fc80000000060 */
[----:B------:R4:W-:Y:S01]  /*9090*/  STTM.x8 tmem[UR4], R4 ;  /* 0x00000004000079ed */ /* 0x0009e200081c0004 */
[----:B------:R-:W-:Y:S02]  /*90a0*/  R2UR UR4, R154 ;  /* 0x000000009a0472ca */ /* 0x000fe400000e0000 */
[----:B------:R-:W-:Y:S08]  /*90b0*/  MUFU.EX2 R46, R46 ;  /* 0x0000002e002e7308 */ /* 0x000ff00000000800 */
[----:B------:R-:W1:Y:S08]  /*90c0*/  MUFU.EX2 R47, R47 ;  /* 0x0000002f002f7308 */ /* 0x000e700000000800 */
[----:B------:R-:W-:Y:S08]  /*90d0*/  MUFU.EX2 R60, R60 ;  /* 0x0000003c003c7308 */ /* 0x000ff00000000800 */
[----:B------:R-:W-:Y:S08]  /*90e0*/  MUFU.EX2 R61, R61 ;  /* 0x0000003d003d7308 */ /* 0x000ff00000000800 */
[----:B------:R-:W-:Y:S01]  /*90f0*/  MUFU.EX2 R66, R66 ;  /* 0x0000004200427308 */ /* 0x000fe20000000800 */
[----:B----4-:R-:W-:-:S02]  /*9100*/  FMNMX R10, R42, -127, !PT ;  /* 0xc2fe00002a0a7809 */ /* 0x010fc40007800000 */
[----:B------:R-:W-:Y:S02]  /*9110*/  FMNMX R11, R43, -127, !PT ;  /* 0xc2fe00002b0b7809 */ /* 0x000fe40007800000 */
[----:B------:R-:W-:Y:S02]  /*9120*/  FMNMX R6, R44, -127, !PT ;  /* 0xc2fe00002c067809 */ /* 0x000fe40007800000 */
[----:B------:R-:W-:Y:S01]  /*9130*/  FMNMX R7, R45, -127, !PT ;  /* 0xc2fe00002d077809 */ /* 0x000fe20007800000 */
[----:B------:R-:W-:Y:S01]  /*9140*/  FADD2.RM R42, R10.F32x2.HI_LO, 12582912 ;  /* 0x4b4000000a2a744b */ /* 0x000fe20000204000 */
[----:B------:R-:W4:Y:S03]  /*9150*/  MUFU.EX2 R67, R67 ;  /* 0x0000004300437308 */ /* 0x000f260000000800 */
[----:B------:R-:W-:Y:S02]  /*9160*/  FADD2 R4, R42.F32x2.HI_LO, -12582912 ;  /* 0xcb4000002a04744b */ /* 0x000fe40000200000 */
[----:B------:R-:W-:-:S02]  /*9170*/  FADD2.RM R44, R6.F32x2.HI_LO, 12582912 ;  /* 0x4b400000062c744b */ /* 0x000fc40000204000 */
[----:B------:R-:W-:Y:S01]  /*9180*/  FADD2 R10, R10.F32x2.HI_LO, -R4.F32x2.HI_LO ;  /* 0x800000040a0a724b */ /* 0x000fe20000000000 */
[----:B------:R-:W-:Y:S01]  /*9190*/  MUFU.EX2 R62, R62 ;  /* 0x0000003e003e7308 */ /* 0x000fe20000000800 */
[----:B------:R-:W-:-:S04]  /*91a0*/  FADD2 R4, R44.F32x2.HI_LO, -12582912 ;  /* 0xcb4000002c04744b */ /* 0x000fc80000200000 */
[----:B------:R-:W-:Y:S02]  /*91b0*/  FADD2 R6, R6.F32x2.HI_LO, -R4.F32x2.HI_LO ;  /* 0x800000040606724b */ /* 0x000fe40000000000 */
[----:B------:R-:W-:Y:S01]  /*91c0*/  FFMA2 R4, R10.F32x2.HI_LO, R104.F32, 0.22756439447402954102 ;  /* 0x3e6906a40a047449 */ /* 0x000fe20001200068 */
[----:B------:R-:W-:Y:S03]  /*91d0*/  MUFU.EX2 R63, R63 ;  /* 0x0000003f003f7308 */ /* 0x000fe60000000800 */
[----:B------:R-:W-:-:S04]  /*91e0*/  FFMA2 R4, R4.F32x2.HI_LO, R10.F32x2.HI_LO, 0.69514614343643188477 ;  /* 0x3f31f51904047449 */ /* 0x000fc8000020000a */
[----:B------:R-:W-:Y:S01]  /*91f0*/  FFMA2 R10, R4.F32x2.HI_LO, R10.F32x2.HI_LO, 1 ;  /* 0x3f800000040a7449 */ /* 0x000fe2000020000a */
[----:B------:R-:W-:Y:S01]  /*9200*/  MUFU.EX2 R64, R64 ;  /* 0x0000004000407308 */ /* 0x000fe20000000800 */
[----:B------:R-:W-:Y:S02]  /*9210*/  FFMA2 R4, R6.F32x2.HI_LO, R104.F32, 0.22756439447402954102 ;  /* 0x3e6906a406047449 */ /* 0x000fe40001200068 */
[----:B------:R-:W-:Y:S02]  /*9220*/  IMAD R42, R42, 0x800000, R10 ;  /* 0x008000002a2a7824 */ /* 0x000fe400078e020a */
[-C--:B------:R-:W-:Y:S02]  /*9230*/  FFMA2 R4, R4.F32x2.HI_LO, R6.reuse.F32x2.HI_LO, 0.69514614343643188477 ;  /* 0x3f31f51904047449 */ /* 0x080fe40000200006 */
[----:B------:R-:W-:Y:S02]  /*9240*/  IMAD R43, R43, 0x800000, R11 ;  /* 0x008000002b2b7824 */ /* 0x000fe400078e020b */
[----:B------:R-:W-:Y:S01]  /*9250*/  FADD2 R10, R102.F32x2.HI_LO, -12582912 ;  /* 0xcb400000660a744b */ /* 0x000fe20000200000 */
[----:B------:R-:W1:Y:S01]  /*9260*/  MUFU.EX2 R65, R65 ;  /* 0x0000004100417308 */ /* 0x000e620000000800 */
[----:B------:R-:W-:Y:S01]  /*9270*/  FFMA2 R6, R4.F32x2.HI_LO, R6.F32x2.HI_LO, 1 ;  /* 0x3f80000004067449 */ /* 0x000fe20000200006 */
[----:B------:R-:W-:Y:S01]  /*9280*/  FMNMX R4, R52, -127, !PT ;  /* 0xc2fe000034047809 */ /* 0x000fe20007800000 */
[----:B------:R-:W-:Y:S01]  /*9290*/  FADD2 R10, R106.F32x2.HI_LO, -R10.F32x2.HI_LO ;  /* 0x8000000a6a0a724b */ /* 0x000fe20000000000 */
[----:B------:R-:W-:Y:S01]  /*92a0*/  FMNMX R5, R53, -127, !PT ;  /* 0xc2fe000035057809 */ /* 0x000fe20007800000 */
[----:B------:R-:W-:-:S02]  /*92b0*/  IMAD R44, R44, 0x800000, R6 ;  /* 0x008000002c2c7824 */ /* 0x000fc400078e0206 */
[----:B------:R-:W-:Y:S01]  /*92c0*/  IMAD R45, R45, 0x800000, R7 ;  /* 0x008000002d2d7824 */ /* 0x000fe200078e0207 */
[----:B------:R-:W-:Y:S01]  /*92d0*/  MUFU.EX2 R152, R152 ;  /* 0x0000009800987308 */ /* 0x000fe20000000800 */
[----:B------:R-:W-:-:S04]  /*92e0*/  FADD2.RM R52, R4.F32x2.HI_LO, 12582912 ;  /* 0x4b4000000434744b */ /* 0x000fc80000204000 */
[----:B------:R-:W-:-:S03]  /*92f0*/  FADD2 R8, R52.F32x2.HI_LO, -12582912 ;  /* 0xcb4000003408744b */ /* 0x000fc60000200000 */
[----:B------:R-:W-:Y:S01]  /*9300*/  MUFU.EX2 R153, R153 ;  /* 0x0000009900997308 */ /* 0x000fe20000000800 */
[----:B------:R-:W-:-:S04]  /*9310*/  FADD2 R4, R4.F32x2.HI_LO, -R8.F32x2.HI_LO ;  /* 0x800000080404724b */ /* 0x000fc80000000000 */
[----:B------:R-:W-:-:S03]  /*9320*/  FFMA2 R8, R4.F32x2.HI_LO, R104.F32, 0.22756439447402954102 ;  /* 0x3e6906a404087449 */ /* 0x000fc60001200068 */
[----:B------:R-:W-:Y:S01]  /*9330*/  MUFU.EX2 R12, R12 ;  /* 0x0000000c000c7308 */ /* 0x000fe20000000800 */
[----:B------:R-:W-:-:S04]  /*9340*/  FFMA2 R8, R8.F32x2.HI_LO, R4.F32x2.HI_LO, 0.69514614343643188477 ;  /* 0x3f31f51908087449 */ /* 0x000fc80000200004 */
[----:B------:R-:W-:Y:S01]  /*9350*/  FFMA2 R4, R8.F32x2.HI_LO, R4.F32x2.HI_LO, 1 ;  /* 0x3f80000008047449 */ /* 0x000fe20000200004 */
[----:B------:R-:W-:Y:S02]  /*9360*/  FMNMX R8, R54, -127, !PT ;  /* 0xc2fe000036087809 */ /* 0x000fe40007800000 */
[----:B------:R-:W-:Y:S01]  /*9370*/  FMNMX R9, R55, -127, !PT ;  /* 0xc2fe000037097809 */ /* 0x000fe20007800000 */
[----:B------:R-:W-:Y:S01]  /*9380*/  IMAD R52, R52, 0x800000, R4 ;  /* 0x0080000034347824 */ /* 0x000fe200078e0204 */
[----:B-----5:R-:W-:Y:S01]  /*9390*/  F2FP.SATFINITE.E4M3.F32.PACK_AB_MERGE_C R4, R37, R36, RZ ;  /* 0x000000242504723e */ /* 0x020fe200048070ff */
[----:B------:R-:W-:Y:S01]  /*93a0*/  IMAD R53, R53, 0x800000, R5 ;  /* 0x0080000035357824 */ /* 0x000fe200078e0205 */
[----:B-1----:R-:W-:Y:S01]  /*93b0*/  F2FP.SATFINITE.E4M3.F32.PACK_AB_MERGE_C R5, R39, R38, RZ ;  /* 0x000000262705723e */ /* 0x002fe200048070ff */
[----:B------:R-:W-:Y:S01]  /*93c0*/  FADD2.RM R54, R8.F32x2.HI_LO, 12582912 ;  /* 0x4b4000000836744b */ /* 0x000fe20000204000 */
[----:B------:R-:W-:Y:S02]  /*93d0*/  MUFU.EX2 R13, R13 ;  /* 0x0000000d000d7308 */ /* 0x000fe40000000800 */
[----:B------:R-:W-:Y:S01]  /*93e0*/  PRMT R4, R4, 0x5410, R5 ;  /* 0x0000541004047816 */ /* 0x000fe20000000005 */
[----:B------:R-:W-:Y:S01]  /*93f0*/  FADD2 R96, R54.F32x2.HI_LO, -12582912 ;  /* 0xcb4000003660744b */ /* 0x000fe20000200000 */
[----:B--2---:R-:W-:-:S03]  /*9400*/  F2FP.SATFINITE.E4M3.F32.PACK_AB_MERGE_C R5, R51, R50, RZ ;  /* 0x000000323305723e */ /* 0x004fc600048070ff */
[----:B------:R-:W-:Y:S01]  /*9410*/  FADD2 R8, R8.F32x2.HI_LO, -R96.F32x2.HI_LO ;  /* 0x800000600808724b */ /* 0x000fe20000000000 */
[----:B------:R-:W-:Y:S03]  /*9420*/  MUFU.EX2 R14, R14 ;  /* 0x0000000e000e7308 */ /* 0x000fe60000000800 */
[----:B------:R-:W-:-:S04]  /*9430*/  FFMA2 R96, R8.F32x2.HI_LO, R104.F32, 0.22756439447402954102 ;  /* 0x3e6906a408607449 */ /* 0x000fc80001200068 */
[-C--:B------:R-:W-:Y:S01]  /*9440*/  FFMA2 R96, R96.F32x2.HI_LO, R8.reuse.F32x2.HI_LO, 0.69514614343643188477 ;  /* 0x3f31f51960607449 */ /* 0x080fe20000200008 */
[----:B------:R-:W-:Y:S03]  /*9450*/  MUFU.EX2 R15, R15 ;  /* 0x0000000f000f7308 */ /* 0x000fe60000000800 */
[----:B------:R-:W-:Y:S02]  /*9460*/  FFMA2 R8, R96.F32x2.HI_LO, R8.F32x2.HI_LO, 1 ;  /* 0x3f80000060087449 */ /* 0x000fe40000200008 */
[----:B------:R-:W-:Y:S02]  /*9470*/  FFMA2 R96, R10.F32x2.HI_LO, R104.F32, 0.22756439447402954102 ;  /* 0x3e6906a40a607449 */ /* 0x000fe40001200068 */
[----:B------:R-:W-:Y:S01]  /*9480*/  IMAD R55, R55, 0x800000, R9 ;  /* 0x0080000037377824 */ /* 0x000fe200078e0209 */
[----:B---3--:R-:W-:Y:S01]  /*9490*/  F2FP.SATFINITE.E4M3.F32.PACK_AB_MERGE_C R9, R57, R56, RZ ;  /* 0x000000383909723e */ /* 0x008fe200048070ff */
[----:B------:R-:W-:-:S02]  /*94a0*/  FFMA2 R96, R96.F32x2.HI_LO, R10.F32x2.HI_LO, 0.69514614343643188477 ;  /* 0x3f31f51960607449 */ /* 0x000fc4000020000a */
[----:B------:R-:W-:Y:S01]  /*94b0*/  IMAD R54, R54, 0x800000, R8 ;  /* 0x0080000036367824 */ /* 0x000fe200078e0208 */
[----:B------:R-:W-:Y:S01]  /*94c0*/  F2FP.SATFINITE.E4M3.F32.PACK_AB_MERGE_C R8, R47, R46, RZ ;  /* 0x0000002e2f08723e */ /* 0x000fe200048070ff */
[----:B------:R-:W-:Y:S01]  /*94d0*/  MUFU.EX2 R16, R16 ;  /* 0x0000001000107308 */ /* 0x000fe20000000800 */
[----:B------:R-:W-:Y:S02]  /*94e0*/  FFMA2 R10, R96.F32x2.HI_LO, R10.F32x2.HI_LO, 1 ;  /* 0x3f800000600a7449 */ /* 0x000fe4000020000a */
[----:B------:R-:W-:Y:S02]  /*94f0*/  FADD2.RM R96, R156.F32x2.HI_LO, 12582912 ;  /* 0x4b4000009c60744b */ /* 0x000fe40000204000 */
[----:B------:R-:W-:Y:S01]  /*9500*/  IMAD R102, R102, 0x800000, R10 ;  /* 0x0080000066667824 */ /* 0x000fe200078e020a */
[----:B------:R-:W-:Y:S01]  /*9510*/  F2FP.SATFINITE.E4M3.F32.PACK_AB_MERGE_C R10, R55, R54, RZ ;  /* 0x00000036370a723e */ /* 0x000fe200048070ff */
[----:B------:R-:W-:Y:S02]  /*9520*/  FADD2 R6, R96.F32x2.HI_LO, -12582912 ;  /* 0xcb4000006006744b */ /* 0x000fe40000200000 */
[----:B------:R-:W-:Y:S01]  /*9530*/  IMAD R103, R103, 0x800000, R11 ;  /* 0x0080000067677824 */ /* 0x000fe200078e020b */
[----:B------:R-:W-:Y:S01]  /*9540*/  MUFU.EX2 R17, R17 ;  /* 0x0000001100117308 */ /* 0x000fe20000000800 */
[----:B------:R-:W-:-:S03]  /*9550*/  FADD2 R6, R156.F32x2.HI_LO, -R6.F32x2.HI_LO ;  /* 0x800000069c06724b */ /* 0x000fc60000000000 */
[----:B------:R-:W-:Y:S01]  /*9560*/  F2FP.SATFINITE.E4M3.F32.PACK_AB_MERGE_C R11, R103, R102, RZ ;  /* 0x00000066670b723e */ /* 0x000fe200048070ff */
[----:B------:R-:W-:-:S03]  /*9570*/  FFMA2 R104, R6.F32x2.HI_LO, R104.F32, 0.22756439447402954102 ;  /* 0x3e6906a406687449 */ /* 0x000fc60001200068 */
[----:B------:R-:W-:Y:S01]  /*9580*/  MUFU.EX2 R18, R18 ;  /* 0x0000001200127308 */ /* 0x000fe20000000800 */
[----:B------:R-:W-:-:S04]  /*9590*/  FFMA2 R104, R104.F32x2.HI_LO, R6.F32x2.HI_LO, 0.69514614343643188477 ;  /* 0x3f31f51968687449 */ /* 0x000fc80000200006 */
[----:B------:R-:W-:Y:S01]  /*95a0*/  FFMA2 R6, R104.F32x2.HI_LO, R6.F32x2.HI_LO, 1 ;  /* 0x3f80000068067449 */ /* 0x000fe20000200006 */
[----:B----4-:R-:W-:Y:S02]  /*95b0*/  F2FP.SATFINITE.E4M3.F32.PACK_AB_MERGE_C R104, R67, R66, RZ ;  /* 0x000000424368723e */ /* 0x010fe400048070ff */
[----:B------:R1:W-:Y:S01]  /*95c0*/  MUFU.EX2 R105, R0 ;  /* 0x0000000000697308 */ /* 0x0003e20000000800 */
[----:B------:R-:W-:Y:S01]  /*95d0*/  IMAD R97, R97, 0x800000, R7 ;  /* 0x0080000061617824 */ /* 0x000fe200078e0207 */
[----:B------:R-:W-:Y:S01]  /*95e0*/  F2FP.SATFINITE.E4M3.F32.PACK_AB_MERGE_C R7, R49, R48, RZ ;  /* 0x000000303107723e */ /* 0x000fe200048070ff */
[----:B------:R-:W-:Y:S01]  /*95f0*/  IMAD R96, R96, 0x800000, R6 ;  /* 0x0080000060607824 */ /* 0x000fe200078e0206 */
[----:B------:R-:W-:Y:S02]  /*9600*/  F2FP.SATFINITE.E4M3.F32.PACK_AB_MERGE_C R6, R43, R42, RZ ;  /* 0x0000002a2b06723e */ /* 0x000fe400048070ff */
[----:B------:R-:W-:Y:S02]  /*9610*/  PRMT R7, R7, 0x5410, R5 ;  /* 0x0000541007077816 */ /* 0x000fe40000000005 */
[----:B------:R-:W-:Y:S01]  /*9620*/  MUFU.EX2 R19, R19 ;  /* 0x0000001300137308 */ /* 0x000fe20000000800 */
[----:B------:R-:W-:-:S04]  /*9630*/  F2FP.SATFINITE.E4M3.F32.PACK_AB_MERGE_C R5, R59, R58, RZ ;  /* 0x0000003a3b05723e */ /* 0x000fc800048070ff */
[----:B------:R-:W-:Y:S02]  /*9640*/  PRMT R9, R9, 0x5410, R5 ;  /* 0x0000541009097816 */ /* 0x000fe40000000005 */
[----:B------:R-:W-:Y:S01]  /*9650*/  F2FP.SATFINITE.E4M3.F32.PACK_AB_MERGE_C R5, R41, R40, RZ ;  /* 0x000000282905723e */ /* 0x000fe200048070ff */
[----:B------:R-:W-:Y:S01]  /*9660*/  MUFU.EX2 R20, R20 ;  /* 0x0000001400147308 */ /* 0x000fe20000000800 */
[----:B-1----:R-:W1:Y:S02]  /*9670*/  S2R R0, SR_TID.X ;  /* 0x0000000000007919 */ /* 0x002e640000002100 */
[----:B------:R-:W-:Y:S02]  /*9680*/  PRMT R5, R5, 0x5410, R6 ;  /* 0x0000541005057816 */ /* 0x000fe40000000006 */
[----:B------:R-:W-:-:S03]  /*9690*/  F2FP.SATFINITE.E4M3.F32.PACK_AB_MERGE_C R6, R45, R44, RZ ;  /* 0x0000002c2d06723e */ /* 0x000fc600048070ff */
[----:B------:R-:W-:Y:S01]  /*96a0*/  MUFU.EX2 R21, R21 ;  /* 0x0000001500157308 */ /* 0x000fe20000000800 */
[----:B------:R-:W-:Y:S02]  /*96b0*/  PRMT R6, R6, 0x5410, R8 ;  /* 0x0000541006067816 */ /* 0x000fe40000000008 */
[----:B------:R-:W-:-:S04]  /*96c0*/  F2FP.SATFINITE.E4M3.F32.PACK_AB_MERGE_C R8, R53, R52, RZ ;  /* 0x000000343508723e */ /* 0x000fc800048070ff */
[----:B------:R-:W-:Y:S01]  /*96d0*/  PRMT R8, R8, 0x5410, R10 ;  /* 0x0000541008087816 */ /* 0x000fe2000000000a */
[----:B------:R-:W-:Y:S01]  /*96e0*/  MUFU.EX2 R22, R22 ;  /* 0x0000001600167308 */ /* 0x000fe20000000800 */
[----:B------:R-:W-:-:S04]  /*96f0*/  F2FP.SATFINITE.E4M3.F32.PACK_AB_MERGE_C R10, R61, R60, RZ ;  /* 0x0000003c3d0a723e */ /* 0x000fc800048070ff */
[----:B------:R-:W-:Y:S02]  /*9700*/  PRMT R10, R10, 0x5410, R11 ;  /* 0x000054100a0a7816 */ /* 0x000fe4000000000b */
[----:B------:R-:W-:Y:S01]  /*9710*/  F2FP.SATFINITE.E4M3.F32.PACK_AB_MERGE_C R11, R97, R96, RZ ;  /* 0x00000060610b723e */ /* 0x000fe200048070ff */
[----:B------:R-:W-:Y:S03]  /*9720*/  MUFU.EX2 R23, R23 ;  /* 0x0000001700177308 */ /* 0x000fe60000000800 */
[----:B------:R-:W-:-:S04]  /*9730*/  PRMT R11, R11, 0x5410, R104 ;  /* 0x000054100b0b7816 */ /* 0x000fc80000000068 */
[----:B------:R2:W-:Y:S01]  /*9740*/  STTM.x8 tmem[UR4], R4 ;  /* 0x00000004000079ed */ /* 0x0005e200081c0004 */
[----:B------:R3:W4:Y:S01]  /*9750*/  MUFU.EX2 R104, R132 ;  /* 0x0000008400687308 */ /* 0x0007220000000800 */
[----:B------:R-:W-:Y:S01]  /*9760*/  R2UR UR4, R150 ;  /* 0x00000000960472ca */ /* 0x000fe200000e0000 */
[----:B------:R-:W5:Y:S01]  /*9770*/  FENCE.VIEW.ASYNC.T ;  /* 0x00000000000073c6 */ /* 0x000f620000000200 */
[----:B-1----:R-:W-:-:S05]  /*9780*/  SHF.R.U32.HI R0, RZ, 0x5, R0 ;  /* 0x00000005ff007819 */ /* 0x002fca0000011600 */
[----:B------:R-:W-:Y:S08]  /*9790*/  MUFU.EX2 R24, R24 ;  /* 0x0000001800187308 */ /* 0x000ff00000000800 */
[----:B------:R-:W-:Y:S01]  /*97a0*/  MUFU.EX2 R25, R25 ;  /* 0x0000001900197308 */ /* 0x000fe20000000800 */
[----:B---3--:R-:W1:Y:S07]  /*97b0*/  S2R R132, SR_TID.X ;  /* 0x0000000000847919 */ /* 0x008e6e0000002100 */
[----:B------:R-:W-:Y:S08]  /*97c0*/  MUFU.EX2 R26, R26 ;  /* 0x0000001a001a7308 */ /* 0x000ff00000000800 */
[----:B------:R-:W3:Y:S01]  /*97d0*/  MUFU.EX2 R27, R27 ;  /* 0x0000001b001b7308 */ /* 0x000ee20000000800 */
[----:B--2---:R-:W-:-:S02]  /*97e0*/  F2FP.SATFINITE.E4M3.F32.PACK_AB_MERGE_C R5, R65, R64, RZ ;  /* 0x000000404105723e */ /* 0x004fc400048070ff */
[----:B------:R-:W-:Y:S02]  /*97f0*/  F2FP.SATFINITE.E4M3.F32.PACK_AB_MERGE_C R4, R63, R62, RZ ;  /* 0x0000003e3f04723e */ /* 0x000fe400048070ff */
[----:B----4-:R-:W-:-:S03]  /*9800*/  F2FP.SATFINITE.E4M3.F32.PACK_AB_MERGE_C R6, R105, R104, RZ ;  /* 0x000000686906723e */ /* 0x010fc600048070ff */
[----:B------:R-:W-:Y:S01]  /*9810*/  MUFU.EX2 R28, R28 ;  /* 0x0000001c001c7308 */ /* 0x000fe20000000800 */
[----:B------:R-:W-:Y:S02]  /*9820*/  PRMT R4, R4, 0x5410, R5 ;  /* 0x0000541004047816 */ /* 0x000fe40000000005 */
[----:B------:R-:W-:Y:S02]  /*9830*/  F2FP.SATFINITE.E4M3.F32.PACK_AB_MERGE_C R5, R153, R152, RZ ;  /* 0x000000989905723e */ /* 0x000fe400048070ff */
[----:B------:R-:W-:Y:S02]  /*9840*/  F2FP.SATFINITE.E4M3.F32.PACK_AB_MERGE_C R7, R15, R14, RZ ;  /* 0x0000000e0f07723e */ /* 0x000fe400048070ff */
[----:B------:R-:W-:Y:S01]  /*9850*/  PRMT R5, R5, 0x5410, R6 ;  /* 0x0000541005057816 */ /* 0x000fe20000000006 */
[----:B------:R-:W2:Y:S01]  /*9860*/  MUFU.EX2 R29, R29 ;  /* 0x0000001d001d7308 */ /* 0x000ea20000000800 */
[----:B------:R-:W-:Y:S02]  /*9870*/  F2FP.SATFINITE.E4M3.F32.PACK_AB_MERGE_C R6, R13, R12, RZ ;  /* 0x0000000c0d06723e */ /* 0x000fe400048070ff */
[----:B------:R-:W-:-:S02]  /*9880*/  F2FP.SATFINITE.E4M3.F32.PACK_AB_MERGE_C R8, R19, R18, RZ ;  /* 0x000000121308723e */ /* 0x000fc400048070ff */
[----:B------:R-:W-:Y:S02]  /*9890*/  PRMT R6, R6, 0x5410, R7 ;  /* 0x0000541006067816 */ /* 0x000fe40000000007 */
[----:B------:R-:W-:Y:S01]  /*98a0*/  F2FP.SATFINITE.E4M3.F32.PACK_AB_MERGE_C R7, R17, R16, RZ ;  /* 0x000000101107723e */ /* 0x000fe200048070ff */
[----:B------:R-:W-:Y:S01]  /*98b0*/  MUFU.EX2 R30, R30 ;  /* 0x0000001e001e7308 */ /* 0x000fe20000000800 */
[----:B------:R-:W-:Y:S02]  /*98c0*/  F2FP.SATFINITE.E4M3.F32.PACK_AB_MERGE_C R9, R23, R22, RZ ;  /* 0x000000161709723e */ /* 0x000fe400048070ff */
[----:B------:R-:W-:Y:S02]  /*98d0*/  PRMT R7, R7, 0x5410, R8 ;  /* 0x0000541007077816 */ /* 0x000fe40000000008 */
[----:B------:R-:W-:Y:S02]  /*98e0*/  F2FP.SATFINITE.E4M3.F32.PACK_AB_MERGE_C R8, R21, R20, RZ ;  /* 0x000000141508723e */ /* 0x000fe400048070ff */
[----:B---3--:R-:W-:Y:S01]  /*98f0*/  F2FP.SATFINITE.E4M3.F32.PACK_AB_MERGE_C R10, R27, R26, RZ ;  /* 0x0000001a1b0a723e */ /* 0x008fe200048070ff */
[----:B------:R-:W3:Y:S01]  /*9900*/  MUFU.EX2 R31, R31 ;  /* 0x0000001f001f7308 */ /* 0x000ee20000000800 */
[----:B------:R-:W-:-:S02]  /*9910*/  PRMT R8, R8, 0x5410, R9 ;  /* 0x0000541008087816 */ /* 0x000fc40000000009 */
[----:B------:R-:W-:-:S04]  /*9920*/  F2FP.SATFINITE.E4M3.F32.PACK_AB_MERGE_C R9, R25, R24, RZ ;  /* 0x000000181909723e */ /* 0x000fc800048070ff */
[----:B------:R-:W-:Y:S01]  /*9930*/  PRMT R9, R9, 0x5410, R10 ;  /* 0x0000541009097816 */ /* 0x000fe2000000000a */
[----:B------:R-:W-:Y:S01]  /*9940*/  MUFU.EX2 R32, R32 ;  /* 0x0000002000207308 */ /* 0x000fe20000000800 */
[----:B--2---:R-:W-:-:S07]  /*9950*/  F2FP.SATFINITE.E4M3.F32.PACK_AB_MERGE_C R10, R29, R28, RZ ;  /* 0x0000001c1d0a723e */ /* 0x004fce00048070ff */
[----:B------:R-:W-:Y:S01]  /*9960*/  MUFU.EX2 R34, R34 ;  /* 0x0000002200227308 */ /* 0x000fe20000000800 */
[----:B---3--:R-:W-:-:S04]  /*9970*/  F2FP.SATFINITE.E4M3.F32.PACK_AB_MERGE_C R11, R31, R30, RZ ;  /* 0x0000001e1f0b723e */ /* 0x008fc800048070ff */
[----:B------:R-:W-:-:S03]  /*9980*/  PRMT R10, R10, 0x5410, R11 ;  /* 0x000054100a0a7816 */ /* 0x000fc6000000000b */
[----:B------:R-:W2:Y:S08]  /*9990*/  MUFU.EX2 R35, R35 ;  /* 0x0000002300237308 */ /* 0x000eb00000000800 */
[----:B------:R-:W3:Y:S01]  /*99a0*/  MUFU.EX2 R33, R33 ;  /* 0x0000002100217308 */ /* 0x000ee20000000800 */
[----:B--2---:R-:W-:Y:S02]  /*99b0*/  F2FP.SATFINITE.E4M3.F32.PACK_AB_MERGE_C R106, R35, R34, RZ ;  /* 0x00000022236a723e */ /* 0x004fe400048070ff */
[----:B---3--:R-:W-:-:S04]  /*99c0*/  F2FP.SATFINITE.E4M3.F32.PACK_AB_MERGE_C R11, R33, R32, RZ ;  /* 0x00000020210b723e */ /* 0x008fc800048070ff */
[----:B------:R-:W-:Y:S01]  /*99d0*/  PRMT R11, R11, 0x5410, R106 ;  /* 0x000054100b0b7816 */ /* 0x000fe2000000006a */
[----:B------:R-:W-:-:S04]  /*99e0*/  IMAD.MOV.U32 R106, RZ, RZ, 0x1 ;  /* 0x00000001ff6a7424 */ /* 0x000fc800078e00ff */
[----:B-----5:R2:W-:Y:S01]  /*99f0*/  SYNCS.ARRIVE.TRANS64.RED.ART0 RZ, [UR17], R106 ;  /* 0x0000006affff79a7 */ /* 0x0205e20008500411 */
[----:B------:R3:W-:Y:S01]  /*9a00*/  STTM.x8 tmem[UR4], R4 ;  /* 0x00000004000079ed */ /* 0x0007e200081c0004 */
[----:B------:R-:W-:Y:S01]  /*9a10*/  USHF.L.U32 UR4, UR9, 0x1f, URZ ;  /* 0x0000001f09047899 */ /* 0x000fe200080006ff */
[----:B------:R-:W4:Y:S02]  /*9a20*/  FENCE.VIEW.ASYNC.T ;  /* 0x00000000000073c6 */ /* 0x000f240000000200 */
[----:B----4-:R-:W-:Y:S01]  /*9a30*/  NOP ;  /* 0x0000000000007918 */ /* 0x010fe20000000000 */
[----:B------:R2:W-:Y:S02]  /*9a40*/  @P0 SYNCS.ARRIVE.TRANS64.RED.ART0 RZ, [UR16], R106 ;  /* 0x0000006affff09a7 */ /* 0x0005e40008500410 */
[----:B---3--:R-:W-:-:S04]  /*9a50*/  IMAD.U32 R4, RZ, RZ, UR4 ;  /* 0x00000004ff047e24 */ /* 0x008fc8000f8e00ff */
[----:B------:R-:W3:Y:S02]  /*9a60*/  SYNCS.PHASECHK.TRANS64.TRYWAIT P0, [UR7+0x1d0], R4 ;  /* 0x0001d004ff0075a7 */ /* 0x000ee40008001107 */
[----:B-123--:R-:W-:Y:S05]  /*9a70*/  @!P0 BRA `(.L_x_80) ;  /* 0x0000004800b48947 */ /* 0x00efea0003800000 */
.L_x_164:
[----:B------:R-:W2:Y:S04]  /*9a80*/  LDL.LU R7, [R1] ;  /* 0x0000000001077983 */ /* 0x000ea80000300800 */
[----:B------:R-:W2:Y:S01]  /*9a90*/  LDL.LU R6, [R1+0x4] ;  /* 0x0000040001067983 */ /* 0x000ea20000300800 */
[----:B-1----:R-:W-:Y:S01]  /*9aa0*/  MOV R5, UR20 ;  /* 0x0000001400057c02 */ /* 0x002fe20008000f00 */
[----:B------:R-:W-:Y:S01]  /*9ab0*/  FADD2 R110, R144.F32x2.HI_LO, R110.F32x2.HI_LO ;  /* 0x0000006e906e724b */ /* 0x000fe20000000000 */
[----:B------:R-:W-:Y:S01]  /*9ac0*/  UIADD3 UR11, UPT, UPT, UR11, 0x1, URZ ;  /* 0x000000010b0b7890 */ /* 0x000fe2000fffe0ff */
[----:B------:R-:W-:Y:S01]  /*9ad0*/  FADD2 R112, R146.F32x2.HI_LO, R112.F32x2.HI_LO ;  /* 0x000000709270724b */ /* 0x000fe20000000000 */
[----:B------:R-:W-:Y:S01]  /*9ae0*/  ULOP3.LUT UR9, UR9, 0x1, URZ, 0x3c, !UPT ;  /* 0x0000000109097892 */ /* 0x000fe2000f8e3cff */
[----:B------:R-:W-:Y:S01]  /*9af0*/  FADD2 R114, R148.F32x2.HI_LO, R114.F32x2.HI_LO ;  /* 0x000000729472724b */ /* 0x000fe20000000000 */
[----:B------:R-:W-:Y:S01]  /*9b00*/  UISETP.NE.AND UP0, UPT, UR11, UR15, UPT ;  /* 0x0000000f0b00728c */ /* 0x000fe2000bf05270 */
[----:B------:R-:W-:Y:S01]  /*9b10*/  FADD2 R110, R110.F32x2.HI_LO, R118.F32x2.HI_LO ;  /* 0x000000766e6e724b */ /* 0x000fe20000000000 */
[----:B------:R-:W-:Y:S01]  /*9b20*/  ULOP3.LUT UR10, UR10, 0x1, URZ, 0x3c, !UPT ;  /* 0x000000010a0a7892 */ /* 0x000fe2000f8e3cff */
[----:B------:R-:W-:-:S02]  /*9b30*/  FADD2 R112, R112.F32x2.HI_LO, R120.F32x2.HI_LO ;  /* 0x000000787070724b */ /* 0x000fc40000000000 */
[----:B------:R-:W-:Y:S02]  /*9b40*/  FADD2 R114, R114.F32x2.HI_LO, R122.F32x2.HI_LO ;  /* 0x0000007a7272724b */ /* 0x000fe40000000000 */
[----:B------:R-:W-:Y:S02]  /*9b50*/  FADD2 R110, R110.F32x2.HI_LO, R126.F32x2.HI_LO ;  /* 0x0000007e6e6e724b */ /* 0x000fe40000000000 */
[----:B------:R-:W-:Y:S02]  /*9b60*/  FADD2 R112, R112.F32x2.HI_LO, R128.F32x2.HI_LO ;  /* 0x000000807070724b */ /* 0x000fe40000000000 */
[----:B------:R-:W-:Y:S02]  /*9b70*/  FADD2 R114, R114.F32x2.HI_LO, R130.F32x2.HI_LO ;  /* 0x000000827272724b */ /* 0x000fe40000000000 */
[----:B------:R-:W-:Y:S02]  /*9b80*/  FADD2 R110, R110.F32x2.HI_LO, R70.F32x2.HI_LO ;  /* 0x000000466e6e724b */ /* 0x000fe40000000000 */
        /* <DEDUP_REMOVED lines=34> */
[----:B------:R-:W-:-:S04]  /*9db0*/  FADD2 R114, R114.F32x2.HI_LO, R34.F32x2.HI_LO ;  /* 0x000000227272724b */ /* 0x000fc80000000000 */
[----:B------:R-:W-:Y:S02]  /*9dc0*/  FADD2 R112, R112.F32x2.HI_LO, R114.F32x2.HI_LO ;  /* 0x000000727070724b */ /* 0x000fe40000000000 */
[----:B--2---:R-:W-:-:S04]  /*9dd0*/  FMUL R4, R6, R7 ;  /* 0x0000000706047220 */ /* 0x004fc80000400000 */
[----:B------:R-:W-:-:S04]  /*9de0*/  FADD2 R4, R4.F32x2.HI_LO, R142.F32x2.HI_LO ;  /* 0x0000008e0404724b */ /* 0x000fc80000000000 */
        /* <DEDUP_REMOVED lines=17> */
[----:B------:R-:W-:-:S05]  /*9f00*/  FADD R4, R4, R5 ;  /* 0x0000000504047221 */ /* 0x000fca0000000000 */
[----:B------:R1:W-:Y:S01]  /*9f10*/  STL [R1], R4 ;  /* 0x0000000401007387 */ /* 0x0003e20000100800 */
[----:B------:R-:W-:Y:S05]  /*9f20*/  BRA.U UP0, `(.L_x_81) ;  /* 0xffffffd900d87547 */ /* 0x000fea000b83ffff */
.L_x_78:
[----:B------:R-:W4:Y:S01]  /*9f30*/  LDL.LU R6, [R1] ;  /* 0x0000000001067983 */ /* 0x000f220000300800 */
[----:B------:R-:W-:Y:S01]  /*9f40*/  UPLOP3.LUT UP3, UPT, UPT, UPT, UP1, 0x80, 0x8 ;  /* 0x000000000008789c */ /* 0x000fe20003f6f010 */
[----:B------:R-:W5:Y:S01]  /*9f50*/  LDCU UR5, c[0x0][0x624] ;  /* 0x0000c480ff0577ac */ /* 0x000f620008000800 */
[----:B--2---:R-:W2:Y:S02]  /*9f60*/  S2R R5, SR_TID.X ;  /* 0x0000000000057919 */ /* 0x004ea40000002100 */
[----:B------:R-:W-:Y:S02]  /*9f70*/  USEL UR4, URZ, 0x80, !UP3 ;  /* 0x00000080ff047887 */ /* 0x000fe4000d800000 */
[----:B-1----:R-:W-:-:S04]  /*9f80*/  UIADD3 UR21, UPT, UPT, UR24, UR21, URZ ;  /* 0x0000001518157290 */ /* 0x002fc8000fffe0ff */
[----:B---3--:R-:W-:Y:S01]  /*9f90*/  IMAD.U32 R4, RZ, RZ, UR4 ;  /* 0x00000004ff047e24 */ /* 0x008fe2000f8e00ff */
[----:B------:R-:W-:Y:S01]  /*9fa0*/  UMOV UR4, UR22 ;  /* 0x0000001600047c82 */ /* 0x000fe20008000000 */
[----:B-----5:R-:W-:-:S03]  /*9fb0*/  UISETP.GE.AND UP0, UPT, UR21, UR5, UPT ;  /* 0x000000051500728c */ /* 0x020fc6000bf06270 */
[----:B--2---:R-:W-:-:S04]  /*9fc0*/  LOP3.LUT R4, R4, 0x7f, R5, 0xf8, !PT ;  /* 0x0000007f04047812 */ /* 0x004fc800078ef805 */
[----:B------:R-:W-:-:S05]  /*9fd0*/  LEA R4, R4, UR4, 0x2 ;  /* 0x0000000404047c11 */ /* 0x000fca000f8e10ff */
[----:B------:R-:W-:Y:S04]  /*9fe0*/  STS [R4+0x62c], R155 ;  /* 0x00062c9b04007388 */ /* 0x000fe80000000800 */
[----:B----4-:R1:W-:Y:S02]  /*9ff0*/  STS [R4+0x22c], R6 ;  /* 0x00022c0604007388 */ /* 0x0103e40000000800 */
[----:B-1----:R-:W-:-:S05]  /*a000*/  IMAD.U32 R4, RZ, RZ, UR14 ;  /* 0x0000000eff047e24 */ /* 0x002fca000f8e00ff */
[----:B------:R2:W-:Y:S06]  /*a010*/  BAR.ARV R4, 0x40 ;  /* 0x000100040000751d */ /* 0x0005ec0000002000 */
[----:B------:R-:W-:Y:S05]  /*a020*/  BRA.U !UP0, `(.L_x_82) ;  /* 0xffffffb108747547 */ /* 0x000fea000b83ffff */
.L_x_74:
[----:B------:R-:W-:Y:S02]  /*a030*/  USHF.L.U32 UR9, UR9, 0x1f, URZ ;  /* 0x0000001f09097899 */ /* 0x000fe400080006ff */
[----:B------:R-:W-:-:S04]  /*a040*/  @!UP3 UIADD3 UR12, UPT, UPT, UR4, URZ, URZ ;  /* 0x000000ff040cb290 */ /* 0x000fc8000fffe0ff */
[----:B--2---:R-:W-:-:S05]  /*a050*/  MOV R4, UR9 ;  /* 0x0000000900047c02 */ /* 0x004fca0008000f00 */
[----:B------:R-:W1:Y:S02]  /*a060*/  SYNCS.PHASECHK.TRANS64.TRYWAIT P0, [UR12+0x1d0], R4 ;  /* 0x0001d004ff0075a7 */ /* 0x000e64000800110c */
[----:B-1----:R-:W-:Y:S05]  /*a070*/  @!P0 BRA `(.L_x_83) ;  /* 0x0000004400548947 */ /* 0x002fea0003800000 */
.L_x_166:
[----:B------:R-:W-:Y:S06]  /*a080*/  BAR.ARV 0x2, 0x1a0 ;  /* 0x0086800000007b1d */ /* 0x000fec0000002000 */
[----:B------:R-:W-:Y:S05]  /*a090*/  BRA `(.L_x_84) ;  /* 0x00000000003c7947 */ /* 0x000fea0003800000 */
.L_x_72:
[----:B------:R-:W-:-:S13]  /*a0a0*/  R2UR UR4, R0 ;  /* 0x00000000000472ca */ /* 0x000fda00000e0000 */
[----:B------:R-:W-:-:S09]  /*a0b0*/  UISETP.NE.AND UP0, UPT, UR4, 0xc, UPT ;  /* 0x0000000c0400788c */ /* 0x000fd2000bf05270 */
        /* <DEDUP_REMOVED lines=10> */
[----:B-1----:R1:W3:Y:S01]  /*a160*/  SYNCS.EXCH.64 URZ, [UR6+0x220], UR4 ;  /* 0x0002200406ff75b2 */ /* 0x0022e20008000100 */
[----:B------:R-:W-:Y:S01]  /*a170*/  NOP ;  /* 0x0000000000007918 */ /* 0x000fe20000000000 */
.L_x_85:
[----:B------:R-:W-:Y:S01]  /*a180*/  NOP ;  /* 0x0000000000007918 */ /* 0x000fe20000000000 */
.L_x_84:
[----:B-1----:R-:W-:-:S13]  /*a190*/  R2UR UR5, R0 ;  /* 0x00000000000572ca */ /* 0x002fda00000e0000 */
[----:B------:R-:W-:Y:S02]  /*a1a0*/  UISETP.NE.AND UP0, UPT, UR5, 0xc, UPT ;  /* 0x0000000c0500788c */ /* 0x000fe4000bf05270 */
[----:B------:R-:W-:-:S04]  /*a1b0*/  ULOP3.LUT UR4, UR5, 0xfffffffc, URZ, 0xc0, !UPT ;  /* 0xfffffffc05047892 */ /* 0x000fc8000f8ec0ff */
[----:B------:R-:W-:-:S03]  /*a1c0*/  UISETP.NE.AND UP1, UPT, UR4, 0x8, UPT ;  /* 0x000000080400788c */ /* 0x000fc6000bf25270 */
[----:B------:R-:W-:Y:S08]  /*a1d0*/  BRA.U UP0, `(.L_x_86) ;  /* 0x00000001002c7547 */ /* 0x000ff0000b800000 */
        /* <DEDUP_REMOVED lines=9> */
[----:B-1----:R1:W4:Y:S01]  /*a270*/  SYNCS.EXCH.64 URZ, [UR6+0x220], UR4 ;  /* 0x0002200406ff75b2 */ /* 0x0023220008000100 */
[----:B------:R-:W-:Y:S01]  /*a280*/  NOP ;  /* 0x0000000000007918 */ /* 0x000fe20000000000 */
.L_x_86:
[----:B------:R-:W-:Y:S01]  /*a290*/  NOP ;  /* 0x0000000000007918 */ /* 0x000fe20000000000 */
[----:B------:R-:W-:Y:S05]  /*a2a0*/  BRA.U UP1, `(.L_x_87) ;  /* 0x0000003101747547 */ /* 0x000fea000b800000 */
[----:B------:R-:W-:-:S08]  /*a2b0*/  NOP ;  /* 0x0000000000007918 */ /* 0x000fd00000000000 */
[----:B------:R-:W5:-:S00]  /*a2c0*/  USETMAXREG.DEALLOC.CTAPOOL 0x48 ;  /* 0x00000048000079c8 */ /* 0x000f4000080e0500 */
[----:B-----5:R-:W-:-:S06]  /*a2d0*/  R2UR UR14, R3 ;  /* 0x00000000030e72ca */ /* 0x020fcc00000e0000 */
[----:B------:R-:W5:Y:S01]  /*a2e0*/  S2UR UR8, SR_CgaCtaId ;  /* 0x00000000000879c3 */ /* 0x000f620000008800 */
[----:B------:R-:W1:Y:S02]  /*a2f0*/  S2R R3, SR_TID.X ;  /* 0x0000000000037919 */ /* 0x000e640000002100 */
[----:B-1----:R-:W1:Y:S01]  /*a300*/  LDCU UR5, c[0x0][0x610] ;  /* 0x0000c200ff0577ac */ /* 0x002e620008000800 */
[----:B------:R-:W-:Y:S01]  /*a310*/  R2UR UR16, R2 ;  /* 0x00000000021072ca */ /* 0x000fe200000e0000 */
[----:B--2---:R-:W-:Y:S01]  /*a320*/  IMAD.MOV.U32 R4, RZ, RZ, 0x1 ;  /* 0x00000001ff047424 */ /* 0x004fe200078e00ff */
[----:B------:R-:W2:Y:S01]  /*a330*/  LDCU.U8 UR15, c[0x0][0x614] ;  /* 0x0000c280ff0f77ac */ /* 0x000ea20008000000 */
[----:B------:R-:W-:Y:S01]  /*a340*/  UMOV UR4, 0x400 ;  /* 0x0000040000047882 */ /* 0x000fe20000000000 */
[----:B------:R-:W4:Y:S01]  /*a350*/  LDCU.U8 UR31, c[0x0][0x615] ;  /* 0x0000c2a0ff1f77ac */ /* 0x000f220008000000 */
[----:B------:R-:W3:Y:S01]  /*a360*/  LDCU UR9, c[0x0][0x38c] ;  /* 0x00007180ff0977ac */ /* 0x000ee20008000800 */
[----:B------:R-:W1:Y:S01]  /*a370*/  LDCU UR11, c[0x0][0x61c] ;  /* 0x0000c380ff0b77ac */ /* 0x000e620008000800 */
[----:B------:R-:W1:Y:S01]  /*a380*/  LDCU UR6, c[0x0][0x624] ;  /* 0x0000c480ff0677ac */ /* 0x000e620008000800 */
[----:B-----5:R-:W-:-:S05]  /*a390*/  ULEA UR8, UR8, UR4, 0x18 ;  /* 0x0000000408087291 */ /* 0x020fca000f8ec0ff */
[----:B-1----:R-:W-:Y:S02]  /*a3a0*/  UIMAD.WIDE.U32 UR4, UR16, UR5, URZ ;  /* 0x00000005100472a5 */ /* 0x002fe4000f8e00ff */
[----:B------:R-:W-:Y:S02]  /*a3b0*/  UIADD3 UR13, UPT, UPT, UR8, 0x170, URZ ;  /* 0x00000170080d7890 */ /* 0x000fe4000fffe0ff */
[----:B------:R-:W-:Y:S01]  /*a3c0*/  UIADD3 UR4, UPT, UPT, UR16, -UR5, URZ ;  /* 0x8000000510047290 */ /* 0x000fe2000fffe0ff */
[C---:B------:R-:W-:Y:S01]  /*a3d0*/  IMAD.SHL.U32 R5, R3.reuse, 0x80, RZ ;  /* 0x0000008003057824 */ /* 0x040fe200078e00ff */
[----:B------:R-:W-:Y:S01]  /*a3e0*/  UIADD3 UR12, UPT, UPT, UR8, 0x178, URZ ;  /* 0x00000178080c7890 */ /* 0x000fe2000fffe0ff */
[----:B------:R-:W-:Y:S01]  /*a3f0*/  LOP3.LUT R36, R3, 0x7f, RZ, 0xc0, !PT ;  /* 0x0000007f03247812 */ /* 0x000fe200078ec0ff */
[----:B--2---:R-:W-:Y:S02]  /*a400*/  USHF.R.U32.HI UR4, URZ, UR15, UR4 ;  /* 0x0000000fff047299 */ /* 0x004fe40008011604 */
[----:B------:R-:W-:Y:S01]  /*a410*/  UPRMT UR13, UR14, 0x654, UR13 ;  /* 0x000006540e0d7896 */ /* 0x000fe2000800000d */
[----:B---34-:R-:W-:Y:S01]  /*a420*/  BAR.SYNC.DEFER_BLOCKING 0x2, 0x1a0 ;  /* 0x0086800000007b1d */ /* 0x018fe20000010000 */
[----:B------:R-:W-:Y:S01]  /*a430*/  UPRMT UR12, UR14, 0x654, UR12 ;  /* 0x000006540e0c7896 */ /* 0x000fe2000800000c */
[----:B------:R-:W-:Y:S01]  /*a440*/  LOP3.LUT R5, R5, 0xf80, RZ, 0xc0, !PT ;  /* 0x00000f8005057812 */ /* 0x000fe200078ec0ff */
[----:B------:R-:W-:Y:S01]  /*a450*/  UIADD3 UR4, UPT, UPT, UR5, UR4, URZ ;  /* 0x0000000405047290 */ /* 0x000fe2000fffe0ff */
[----:B------:R-:W-:Y:S01]  /*a460*/  SHF.R.U32.HI R52, RZ, 0x5, R36 ;  /* 0x00000005ff347819 */ /* 0x000fe20000011624 */
[----:B------:R-:W-:Y:S01]  /*a470*/  UIADD3 UR10, UPT, UPT, UR9, -0x1, URZ ;  /* 0xffffffff090a7890 */ /* 0x000fe2000fffe0ff */
[----:B------:R-:W1:Y:S03]  /*a480*/  LDCU.U8 UR15, c[0x0][0x620] ;  /* 0x0000c400ff0f77ac */ /* 0x000e660008000000 */
[----:B------:R-:W-:Y:S01]  /*a490*/  IMAD R5, R52, 0x1000, R5 ;  /* 0x0000100034057824 */ /* 0x000fe200078e0205 */
[----:B------:R-:W-:-:S02]  /*a4a0*/  USHF.R.U32.HI UR14, URZ, UR31, UR4 ;  /* 0x0000001fff0e7299 */ /* 0x000fc40008011604 */
[----:B------:R-:W-:Y:S02]  /*a4b0*/  UIADD3 UR7, UPT, UPT, -UR9, URZ, URZ ;  /* 0x000000ff09077290 */ /* 0x000fe4000fffe1ff */
[----:B------:R-:W-:Y:S02]  /*a4c0*/  UIMAD.WIDE.U32 UR4, UR14, UR11, URZ ;  /* 0x0000000b0e0472a5 */ /* 0x000fe4000f8e00ff */
[----:B------:R-:W-:Y:S02]  /*a4d0*/  UISETP.GE.AND UP0, UPT, UR16, UR6, UPT ;  /* 0x000000061000728c */ /* 0x000fe4000bf06270 */
[----:B------:R-:W-:Y:S02]  /*a4e0*/  USHF.R.S32.HI UR6, URZ, 0x1f, UR10 ;  /* 0x0000001fff067899 */ /* 0x000fe4000801140a */
[----:B------:R-:W-:Y:S02]  /*a4f0*/  USHF.R.S32.HI UR7, URZ, 0x1f, UR7 ;  /* 0x0000001fff077899 */ /* 0x000fe40008011407 */
[----:B------:R-:W-:Y:S01]  /*a500*/  UISETP.GT.AND UP1, UPT, UR9, URZ, UPT ;  /* 0x000000ff0900728c */ /* 0x000fe2000bf24270 */
[----:B------:R-:W-:Y:S01]  /*a510*/  SYNCS.ARRIVE.TRANS64.RED.ART0 RZ, [UR13], R4 ;  /* 0x00000004ffff79a7 */ /* 0x000fe2000850040d */
[----:B------:R-:W-:Y:S01]  /*a520*/  UMOV UR4, UR5 ;  /* 0x0000000500047c82 */ /* 0x000fe20008000000 */
[----:B------:R-:W-:-:S02]  /*a530*/  ULEA.HI UR6, UR6, UR10, URZ, 0x7 ;  /* 0x0000000a06067291 */ /* 0x000fc4000f8f38ff */
[----:B------:R-:W-:Y:S02]  /*a540*/  ULEA.HI UR7, UR7, -UR9, URZ, 0x7 ;  /* 0x8000000907077291 */ /* 0x000fe4000f8f38ff */
[----:B------:R-:W-:Y:S01]  /*a550*/  UIADD3 UR5, UPT, UPT, UR14, -UR4, URZ ;  /* 0x800000040e057290 */ /* 0x000fe2000fffe0ff */
[----:B------:R2:W-:Y:S01]  /*a560*/  SYNCS.ARRIVE.TRANS64.RED.ART0 RZ, [UR12], R4 ;  /* 0x00000004ffff79a7 */ /* 0x0005e2000850040c */
[----:B------:R-:W-:Y:S02]  /*a570*/  USHF.R.S32.HI UR23, URZ, 0x7, UR6 ;  /* 0x00000007ff177899 */ /* 0x000fe40008011406 */
[----:B------:R-:W-:Y:S02]  /*a580*/  USHF.R.S32.HI UR6, URZ, 0x7, UR7 ;  /* 0x00000007ff067899 */ /* 0x000fe40008011407 */
[----:B-1----:R-:W-:Y:S02]  /*a590*/  USHF.R.U32.HI UR5, URZ, UR15, UR5 ;  /* 0x0000000fff057299 */ /* 0x002fe40008011605 */
[----:B------:R-:W-:-:S02]  /*a5a0*/  @!UP1 ULOP3.LUT UR23, URZ, UR6, URZ, 0x33, !UPT ;  /* 0x00000006ff179292 */ /* 0x000fc4000f8e33ff */
[----:B------:R-:W-:Y:S01]  /*a5b0*/  UIADD3 UR5, UPT, UPT, UR4, UR5, URZ ;  /* 0x0000000504057290 */ /* 0x000fe2000fffe0ff */
[----:B------:R-:W-:Y:S01]  /*a5c0*/  UMOV UR21, 0x1 ;  /* 0x0000000100157882 */ /* 0x000fe20000000000 */
[----:B--2---:R-:W-:-:S04]  /*a5d0*/  VIADD R4, R5, UR8 ;  /* 0x0000000805047c36 */ /* 0x004fc80008000000 */
[C---:B------:R-:W-:Y:S02]  /*a5e0*/  VIADD R5, R4.reuse, 0xc00 ;  /* 0x00000c0004057836 */ /* 0x040fe40000000000 */
[----:B------:R-:W-:-:S03]  /*a5f0*/  VIADD R4, R4, 0x4c00 ;  /* 0x00004c0004047836 */ /* 0x000fc60000000000 */
[----:B------:R-:W-:Y:S02]  /*a600*/  SHF.R.U32.HI R54, RZ, 0x3, R5 ;  /* 0x00000003ff367819 */ /* 0x000fe40000011605 */
[----:B------:R-:W-:Y:S02]  /*a610*/  SHF.R.U32.HI R53, RZ, 0x3, R4 ;  /* 0x00000003ff357819 */ /* 0x000fe40000011604 */
[----:B------:R-:W-:Y:S02]  /*a620*/  LOP3.LUT R54, R5, 0x70, R54, 0x78, !PT ;  /* 0x0000007005367812 */ /* 0x000fe400078e7836 */
[----:B------:R-:W-:Y:S01]  /*a630*/  LOP3.LUT R53, R4, 0x70, R53, 0x78, !PT ;  /* 0x0000007004357812 */ /* 0x000fe200078e7835 */
[----:B------:R-:W-:Y:S06]  /*a640*/  BRA.U UP0, `(.L_x_88) ;  /* 0x0000002d00747547 */ /* 0x000fec000b800000 */
[----:B------:R-:W1:Y:S01]  /*a650*/  S2UR UR24, SR_CTAID.X ;  /* 0x00000000001879c3 */ /* 0x000e620000002500 */
[----:B------:R-:W2:Y:S01]  /*a660*/  LDCU.U8 UR27, c[0x0][0x621] ;  /* 0x0000c420ff1b77ac */ /* 0x000ea20008000000 */
[----:B------:R-:W-:Y:S01]  /*a670*/  R2P PR, R3, 0x6 ;  /* 0x0000000603007804 */ /* 0x000fe20000000000 */
[----:B------:R-:W-:Y:S01]  /*a680*/  IMAD.MOV.U32 R42, RZ, RZ, 0x20 ;  /* 0x00000020ff2a7424 */ /* 0x000fe200078e00ff */
[----:B------:R-:W-:Y:S01]  /*a690*/  R2UR UR7, R2 ;  /* 0x00000000020772ca */ /* 0x000fe200000e0000 */
[----:B------:R-:W3:Y:S01]  /*a6a0*/  LDCU UR4, c[0x0][0x60c] ;  /* 0x0000c180ff0477ac */ /* 0x000ee20008000800 */
[----:B------:R-:W-:Y:S01]  /*a6b0*/  IMAD.MOV.U32 R38, RZ, RZ, 0x40 ;  /* 0x00000040ff267424 */ /* 0x000fe200078e00ff */
[----:B------:R-:W-:Y:S01]  /*a6c0*/  R2UR UR9, R0 ;  /* 0x00000000000972ca */ /* 0x000fe200000e0000 */
[----:B------:R-:W-:Y:S01]  /*a6d0*/  IMAD.SHL.U32 R52, R52, 0x200000, RZ ;  /* 0x0020000034347824 */ /* 0x000fe200078e00ff */
[----:B------:R-:W4:Y:S01]  /*a6e0*/  LDCU UR6, c[0x0][0x618] ;  /* 0x0000c300ff0677ac */ /* 0x000f220008000800 */
[----:B------:R-:W-:-:S02]  /*a6f0*/  SEL R42, R42, 0xffffffe0, !P1 ;  /* 0xffffffe02a2a7807 */ /* 0x000fc40004800000 */
[----:B------:R-:W-:Y:S01]  /*a700*/  LOP3.LUT R4, R3, 0x1, RZ, 0xc0, !PT ;  /* 0x0000000103047812 */ /* 0x000fe200078ec0ff */
[----:B------:R-:W-:Y:S01]  /*a710*/  UIADD3 UR15, UPT, UPT, -UR14, URZ, URZ ;  /* 0x000000ff0e0f7290 */ /* 0x000fe2000fffe1ff */
[----:B------:R-:W-:Y:S01]  /*a720*/  SEL R38, R38, 0xffffffc0, !P2 ;  /* 0xffffffc026267807 */ /* 0x000fe20005000000 */
[--C-:B------:R-:W-:Y:S01]  /*a730*/  IMAD.IADD R49, R54, 0x1, R42.reuse ;  /* 0x0000000136317824 */ /* 0x100fe200078e022a */
[----:B------:R-:W-:Y:S01]  /*a740*/  ISETP.NE.U32.AND P0, PT, R4, 0x1, PT ;  /* 0x000000010400780c */ /* 0x000fe20003f05070 */
[C---:B------:R-:W-:Y:S01]  /*a750*/  IMAD.IADD R42, R53.reuse, 0x1, R42 ;  /* 0x00000001352a7824 */ /* 0x040fe200078e022a */
[----:B------:R-:W-:Y:S01]  /*a760*/  MOV R37, 0xfffffff0 ;  /* 0xfffffff000257802 */ /* 0x000fe20000000f00 */
[----:B------:R-:W-:Y:S01]  /*a770*/  IMAD.IADD R40, R53, 0x1, R38 ;  /* 0x0000000135287824 */ /* 0x000fe200078e0226 */
[----:B--2---:R-:W-:Y:S01]  /*a780*/  USHF.R.U32.HI UR20, URZ, UR27, UR5 ;  /* 0x0000001bff147299 */ /* 0x004fe20008011605 */
[----:B------:R-:W-:Y:S01]  /*a790*/  IADD3 R47, PT, PT, R54, R38, RZ ;  /* 0x00000026362f7210 */ /* 0x000fe20007ffe0ff */
[C---:B------:R-:W-:Y:S01]  /*a7a0*/  IMAD.IADD R45, R38.reuse, 0x1, R49 ;  /* 0x00000001262d7824 */ /* 0x040fe200078e0231 */
[----:B------:R-:W-:Y:S01]  /*a7b0*/  SEL R37, R37, 0x10, !P0 ;  /* 0x0000001025257807 */ /* 0x000fe20004000000 */
[----:B------:R-:W-:Y:S01]  /*a7c0*/  ULOP3.LUT UR10, UR9, 0x3, URZ, 0xc0, !UPT ;  /* 0x00000003090a7892 */ /* 0x000fe2000f8ec0ff */
[----:B------:R-:W-:Y:S01]  /*a7d0*/  IADD3 R38, PT, PT, R38, R42, RZ ;  /* 0x0000002a26267210 */ /* 0x000fe20007ffe0ff */
[----:B---3--:R-:W-:Y:S01]  /*a7e0*/  UIMAD UR15, UR4, UR15, UR7 ;  /* 0x0000000f040f72a4 */ /* 0x008fe2000f8e0207 */
[C---:B------:R-:W-:Y:S01]  /*a7f0*/  IADD3 R46, PT, PT, R37.reuse, R47, RZ ;  /* 0x0000002f252e7210 */ /* 0x040fe20007ffe0ff */
[----:B-1----:R-:W-:Y:S01]  /*a800*/  USHF.L.U32 UR24, UR24, 0x7, URZ ;  /* 0x0000000718187899 */ /* 0x002fe200080006ff */
[----:B------:R-:W-:Y:S01]  /*a810*/  IMAD.IADD R50, R54, 0x1, R37 ;  /* 0x0000000136327824 */ /* 0x000fe200078e0225 */
[----:B------:R-:W-:Y:S01]  /*a820*/  UIADD3 UR4, UPT, UPT, -UR20, URZ, URZ ;  /* 0x000000ff14047290 */ /* 0x000fe2000fffe1ff */
[C---:B------:R-:W-:Y:S01]  /*a830*/  IMAD.IADD R48, R37.reuse, 0x1, R49 ;  /* 0x0000000125307824 */ /* 0x040fe200078e0231 */
[----:B------:R-:W-:Y:S01]  /*a840*/  IADD3 R39, PT, PT, R37, R40, RZ ;  /* 0x0000002825277210 */ /* 0x000fe20007ffe0ff */
[----:B------:R-:W-:Y:S01]  /*a850*/  IMAD.IADD R43, R53, 0x1, R37 ;  /* 0x00000001352b7824 */ /* 0x000fe200078e0225 */
[----:B------:R-:W-:Y:S01]  /*a860*/  LEA R51, R36, UR8, 0x2 ;  /* 0x0000000824337c11 */ /* 0x000fe2000f8e10ff */
[C---:B------:R-:W-:Y:S01]  /*a870*/  IMAD.IADD R41, R37.reuse, 0x1, R42 ;  /* 0x0000000125297824 */ /* 0x040fe200078e022a */
[----:B------:R-:W-:Y:S01]  /*a880*/  UIADD3 UR11, UPT, UPT, UR10, 0x7, URZ ;  /* 0x000000070a0b7890 */ /* 0x000fe2000fffe0ff */
[C---:B------:R-:W-:Y:S01]  /*a890*/  IMAD.IADD R44, R37.reuse, 0x1, R45 ;  /* 0x00000001252c7824 */ /* 0x040fe200078e022d */
[----:B------:R-:W-:Y:S01]  /*a8a0*/  IADD3 R37, PT, PT, R37, R38, RZ ;  /* 0x0000002625257210 */ /* 0x000fe20007ffe0ff */
[----:B------:R-:W1:Y:S02]  /*a8b0*/  S2UR UR30, SR_CgaSize ;  /* 0x00000000001e79c3 */ /* 0x000e640000008a00 */
[----:B-1----:R-:W-:-:S12]  /*a8c0*/  UIMAD UR30, UR30, -0xa0, URZ ;  /* 0xffffff601e1e78a4 */ /* 0x002fd8000f8e02ff */
[----:B------:R-:W1:Y:S01]  /*a8d0*/  LDCU UR30, c[0x0][UR30+0x2c0] ;  /* 0x000058001e1e77ac */ /* 0x000e620008000800 */
[----:B------:R-:W-:Y:S01]  /*a8e0*/  UIADD3 UR25, UPT, UPT, -UR23, URZ, URZ ;  /* 0x000000ff17197290 */ /* 0x000fe2000fffe1ff */
[----:B------:R-:W2:Y:S01]  /*a8f0*/  LDCU.64 UR28, c[0x0][0x358] ;  /* 0x00006b00ff1c77ac */ /* 0x000ea20008000a00 */
[----:B------:R-:W-:Y:S02]  /*a900*/  UIADD3 UR10, UPT, UPT, UR10, 0x3, URZ ;  /* 0x000000030a0a7890 */ /* 0x000fe4000fffe0ff */
[----:B------:R-:W-:Y:S02]  /*a910*/  ULOP3.LUT UR24, UR24, 0x80, URZ, 0xc0, !UPT ;  /* 0x0000008018187892 */ /* 0x000fe4000f8ec0ff */
[----:B----4-:R-:W-:Y:S01]  /*a920*/  UIMAD UR14, UR6, UR4, UR14 ;  /* 0x00000004060e72a4 */ /* 0x010fe2000f8e020e */
[----:B------:R-:W-:Y:S01]  /*a930*/  UMOV UR22, URZ ;  /* 0x000000ff00167c82 */ /* 0x000fe20008000000 */
[----:B------:R-:W-:-:S10]  /*a940*/  UMOV UR21, 0x1 ;  /* 0x0000000100157882 */ /* 0x000fd40000000000 */
.L_x_97:
[----:B----4-:R-:W-:Y:S01]  /*a950*/  MOV R5, UR10 ;  /* 0x0000000a00057c02 */ /* 0x010fe20008000f00 */
[----:B------:R-:W-:Y:S01]  /*a960*/  HFMA2 R3, -RZ, RZ, 0, 5.9604644775390625e-08 ;  /* 0x00000001ff037431 */ /* 0x000fe200000001ff */
[----:B------:R-:W-:Y:S01]  /*a970*/  MOV R4, UR11 ;  /* 0x0000000b00047c02 */ /* 0x000fe20008000f00 */
[----:B------:R-:W-:Y:S02]  /*a980*/  UISETP.GE.AND UP0, UPT, UR23, 0x1, UPT ;  /* 0x000000011700788c */ /* 0x000fe4000bf06270 */
[----:B------:R3:W-:Y:S06]  /*a990*/  BAR.SYNC.DEFER_BLOCKING R5, 0x40 ;  /* 0x000100050000751d */ /* 0x0007ec0000010000 */
[----:B------:R3:W-:Y:S02]  /*a9a0*/  SYNCS.ARRIVE.TRANS64.ART0 RZ, [UR8+0x1d0], R3 ;  /* 0x0001d003ffff79a7 */ /* 0x0007e40008500008 */
[----:B------:R3:W-:Y:S06]  /*a9b0*/  BAR.SYNC.DEFER_BLOCKING R4, 0x40 ;  /* 0x000100040000751d */ /* 0x0007ec0000010000 */
[----:B------:R-:W-:Y:S05]  /*a9c0*/  BRA.U !UP0, `(.L_x_89) ;  /* 0x0000000908f07547 */ /* 0x000fea000b800000 */
[----:B------:R-:W-:Y:S01]  /*a9d0*/  UMOV UR6, UR25 ;  /* 0x0000001900067c82 */ /* 0x000fe20008000000 */
.L_x_92:
[----:B---3--:R-:W-:Y:S02]  /*a9e0*/  IMAD.U32 R4, RZ, RZ, UR10 ;  /* 0x0000000aff047e24 */ /* 0x008fe4000f8e00ff */
[----:B------:R-:W-:-:S03]  /*a9f0*/  IMAD.U32 R55, RZ, RZ, UR11 ;  /* 0x0000000bff377e24 */ /* 0x000fc6000f8e00ff */
[----:B------:R3:W-:Y:S06]  /*aa00*/  BAR.SYNC.DEFER_BLOCKING R4, 0x40 ;  /* 0x000100040000751d */ /* 0x0007ec0000010000 */
[----:B----4-:R-:W4:Y:S02]  /*aa10*/  LDS R56, [R51+0x22c] ;  /* 0x00022c0033387984 */ /* 0x010f240000000800 */
[----:B----4-:R-:W-:-:S13]  /*aa20*/  FSETP.GEU.AND P0, PT, R56, 1, PT ;  /* 0x3f8000003800780b */ /* 0x010fda0003f0e000 */
[----:B---3--:R-:W-:-:S04]  /*aa30*/  VOTE.ANY R4, PT, !P0 ;  /* 0x0000000000047806 */ /* 0x008fc800040e0100 */
[----:B------:R-:W-:-:S13]  /*aa40*/  ISETP.NE.AND P0, PT, R4, RZ, PT ;  /* 0x000000ff0400720c */ /* 0x000fda0003f05270 */
[----:B------:R-:W-:Y:S05]  /*aa50*/  @!P0 BRA `(.L_x_90) ;  /* 0x00000004004c8947 */ /* 0x000fea0003800000 */
[C---:B------:R-:W-:Y:S02]  /*aa60*/  R2UR UR4, R52.reuse ;  /* 0x00000000340472ca */ /* 0x040fe400000e0000 */
[----:B------:R-:W-:-:S11]  /*aa70*/  R2UR UR5, R52 ;  /* 0x00000000340572ca */ /* 0x000fd600000e0000 */
[----:B------:R-:W3:Y:S02]  /*aa80*/  LDTM.x16 R20, tmem[UR4+0x100] ;  /* 0x00010004001479ee */ /* 0x000ee40008240000 */
[-C--:B---3--:R-:W-:Y:S02]  /*aa90*/  FMUL2 R20, R20.F32x2.HI_LO, R56.reuse.F32 ;  /* 0x000000381414724a */ /* 0x088fe40001000000 */
[-C--:B------:R-:W-:Y:S02]  /*aaa0*/  FMUL2 R22, R22.F32x2.HI_LO, R56.reuse.F32 ;  /* 0x000000381616724a */ /* 0x080fe40001000000 */
[-C--:B------:R-:W-:Y:S02]  /*aab0*/  FMUL2 R24, R24.F32x2.HI_LO, R56.reuse.F32 ;  /* 0x000000381818724a */ /* 0x080fe40001000000 */
[-C--:B------:R-:W-:Y:S02]  /*aac0*/  FMUL2 R26, R26.F32x2.HI_LO, R56.reuse.F32 ;  /* 0x000000381a1a724a */ /* 0x080fe40001000000 */
[----:B------:R-:W-:-:S02]  /*aad0*/  FMUL2 R28, R28.F32x2.HI_LO, R56.F32 ;  /* 0x000000381c1c724a */ /* 0x000fc40001000000 */
[-C--:B------:R-:W-:Y:S02]  /*aae0*/  FMUL2 R30, R30.F32x2.HI_LO, R56.reuse.F32 ;  /* 0x000000381e1e724a */ /* 0x080fe40001000000 */
[-C--:B------:R-:W-:Y:S02]  /*aaf0*/  FMUL2 R32, R32.F32x2.HI_LO, R56.reuse.F32 ;  /* 0x000000382020724a */ /* 0x080fe40001000000 */
[----:B------:R-:W-:-:S04]  /*ab00*/  FMUL2 R34, R34.F32x2.HI_LO, R56.F32 ;  /* 0x000000382222724a */ /* 0x000fc80001000000 */
[----:B------:R-:W-:Y:S01]  /*ab10*/  STTM.x16 tmem[UR5+0x100], R20 ;  /* 0x00010014000079ed */ /* 0x000fe20008240005 */
        /* <DEDUP_REMOVED lines=69> */
[----:B------:R3:W-:Y:S01]  /*af70*/  STTM.x16 tmem[UR4+0x170], R4 ;  /* 0x00017004000079ed */ /* 0x0007e20008240004 */
[----:B------:R-:W4:Y:S02]  /*af80*/  FENCE.VIEW.ASYNC.T ;  /* 0x00000000000073c6 */ /* 0x000f240000000200 */
.L_x_90:
[----:B----4-:R4:W-:Y:S01]  /*af90*/  SYNCS.ARRIVE.TRANS64.RED.ART0 RZ, [UR13], R3 ;  /* 0x00000003ffff79a7 */ /* 0x0109e2000850040d */
[----:B------:R-:W-:-:S04]  /*afa0*/  UIADD3 UR6, UPT, UPT, UR6, 0x1, URZ ;  /* 0x0000000106067890 */ /* 0x000fc8000fffe0ff */
[----:B------:R-:W-:Y:S01]  /*afb0*/  UISETP.NE.AND UP0, UPT, UR6, URZ, UPT ;  /* 0x000000ff0600728c */ /* 0x000fe2000bf05270 */
[----:B------:R4:W-:Y:S01]  /*afc0*/  SYNCS.ARRIVE.TRANS64.ART0 RZ, [UR8+0x1d8], R3 ;  /* 0x0001d803ffff79a7 */ /* 0x0009e20008500008 */
[----:B------:R4:W-:Y:S06]  /*afd0*/  BAR.SYNC.DEFER_BLOCKING R55, 0x40 ;  /* 0x000100370000751d */ /* 0x0009ec0000010000 */
[----:B------:R-:W5:Y:S02]  /*afe0*/  LDS R56, [R51+0x42c] ;  /* 0x00042c0033387984 */ /* 0x000f640000000800 */
[----:B-----5:R-:W-:-:S13]  /*aff0*/  FSETP.GEU.AND P0, PT, R56, 1, PT ;  /* 0x3f8000003800780b */ /* 0x020fda0003f0e000 */
[----:B---3--:R-:W-:-:S04]  /*b000*/  VOTE.ANY R4, PT, !P0 ;  /* 0x0000000000047806 */ /* 0x008fc800040e0100 */
[----:B------:R-:W-:-:S13]  /*b010*/  ISETP.NE.AND P0, PT, R4, RZ, PT ;  /* 0x000000ff0400720c */ /* 0x000fda0003f05270 */
[----:B----4-:R-:W-:Y:S05]  /*b020*/  @!P0 BRA `(.L_x_91) ;  /* 0x00000004004c8947 */ /* 0x010fea0003800000 */
        /* <DEDUP_REMOVED lines=83> */
.L_x_91:
[----:B----4-:R4:W-:Y:S01]  /*b560*/  SYNCS.ARRIVE.TRANS64.RED.ART0 RZ, [UR12], R3 ;  /* 0x00000003ffff79a7 */ /* 0x0109e2000850040c */
[----:B------:R4:W-:Y:S01]  /*b570*/  SYNCS.ARRIVE.TRANS64.ART0 RZ, [UR8+0x1d0], R3 ;  /* 0x0001d003ffff79a7 */ /* 0x0009e20008500008 */
[----:B------:R-:W-:Y:S05]  /*b580*/  BRA.U UP0, `(.L_x_92) ;  /* 0xfffffff500147547 */ /* 0x000fea000b83ffff */
.L_x_89:
[----:B---3--:R-:W-:Y:S01]  /*b590*/  MOV R4, UR10 ;  /* 0x0000000a00047c02 */ /* 0x008fe20008000f00 */
[----:B------:R-:W-:Y:S01]  /*b5a0*/  SYNCS.ARRIVE.TRANS64.ART0 RZ, [UR8+0x1d8], R3 ;  /* 0x0001d803ffff79a7 */ /* 0x000fe20008500008 */
[----:B------:R-:W-:Y:S02]  /*b5b0*/  USHF.L.U32 UR4, UR22, 0x1f, URZ ;  /* 0x0000001f16047899 */ /* 0x000fe400080006ff */
[----:B------:R-:W-:Y:S01]  /*b5c0*/  USHF.L.U32 UR5, UR21, 0x1f, URZ ;  /* 0x0000001f15057899 */ /* 0x000fe200080006ff */
[----:B------:R3:W-:Y:S03]  /*b5d0*/  BAR.SYNC.DEFER_BLOCKING R4, 0x40 ;  /* 0x000100040000751d */ /* 0x0007e60000010000 */
[----:B---3--:R-:W-:-:S03]  /*b5e0*/  MOV R4, UR4 ;  /* 0x0000000400047c02 */ /* 0x008fc60008000f00 */
[----:B------:R3:W4:Y:S04]  /*b5f0*/  LDS R64, [R51+0x22c] ;  /* 0x00022c0033407984 */ /* 0x0007280000000800 */
[----:B------:R3:W2:Y:S01]  /*b600*/  LDS R55, [R51+0x62c] ;  /* 0x00062c0033377984 */ /* 0x0006a20000000800 */
[----:B------:R-:W-:Y:S01]  /*b610*/  SYNCS.ARRIVE.TRANS64.ART0 RZ, [UR8+0x1d0], R3 ;  /* 0x0001d003ffff79a7 */ /* 0x000fe20008500008 */
[----:B------:R5:W1:Y:S02]  /*b620*/  SYNCS.PHASECHK.TRANS64.TRYWAIT P0, [UR8+0x1a0], R4 ;  /* 0x0001a004ff0075a7 */ /* 0x000a640008001108 */
[----:B-----5:R-:W-:Y:S01]  /*b630*/  MOV R4, UR5 ;  /* 0x0000000500047c02 */ /* 0x020fe20008000f00 */
[----:B-1234-:R-:W-:Y:S06]  /*b640*/  @!P0 BRA `(.L_x_93) ;  /* 0x0000003000048947 */ /* 0x01efec0003800000 */
.L_x_168:
[----:B------:R-:W2:Y:S01]  /*b650*/  SYNCS.PHASECHK.TRANS64.TRYWAIT P1, [UR8+0x1f0], R4 ;  /* 0x0001f004ff0075a7 */ /* 0x000ea20008021108 */
[----:B------:R-:W-:Y:S02]  /*b660*/  R2UR UR6, R52 ;  /* 0x00000000340672ca */ /* 0x000fe400000e0000 */
[----:B------:R-:W-:Y:S01]  /*b670*/  FSETP.NE.AND P0, PT, R64, RZ, PT ;  /* 0x000000ff4000720b */ /* 0x000fe20003f05000 */
[----:B--2---:R-:W-:-:S12]  /*b680*/  @!P1 BRA `(.L_x_94) ;  /* 0x0000003000149947 */ /* 0x004fd80003800000 */
.L_x_170:
[----:B-1----:R-:W1:Y:S01]  /*b690*/  LDTM.x32 R4, tmem[UR6+0x100] ;  /* 0x00010006000479ee */ /* 0x002e6200082c0000 */
[----:B------:R-:W-:Y:S02]  /*b6a0*/  FSEL R65, R64, 1, P0 ;  /* 0x3f80000040417808 */ /* 0x000fe40000000000 */
[----:B------:R-:W-:-:S04]  /*b6b0*/  R2UR UR6, R52 ;  /* 0x00000000340672ca */ /* 0x000fc800000e0000 */
[----:B------:R-:W1:Y:S02]  /*b6c0*/  MUFU.RCP R65, R65 ;  /* 0x0000004100417308 */ /* 0x000e640000001000 */
[-C--:B-1----:R-:W-:Y:S02]  /*b6d0*/  FMUL2 R6, R6.F32x2.HI_LO, R65.reuse.F32 ;  /* 0x000000410606724a */ /* 0x082fe40001000000 */
[-C--:B------:R-:W-:Y:S02]  /*b6e0*/  FMUL2 R4, R4.F32x2.HI_LO, R65.reuse.F32 ;  /* 0x000000410404724a */ /* 0x080fe40001000000 */
[-C--:B------:R-:W-:Y:S01]  /*b6f0*/  FMUL2 R10, R10.F32x2.HI_LO, R65.reuse.F32 ;  /* 0x000000410a0a724a */ /* 0x080fe20001000000 */
[----:B------:R-:W-:Y:S01]  /*b700*/  F2FP.SATFINITE.E4M3.F32.PACK_AB_MERGE_C R6, R7, R6, RZ ;  /* 0x000000060706723e */ /* 0x000fe200048070ff */
        /* <DEDUP_REMOVED lines=24> */
[----:B------:R-:W-:Y:S01]  /*b890*/  FMUL2 R32, R32.F32x2.HI_LO, R65.F32 ;  /* 0x000000412020724a */ /* 0x000fe20001000000 */
[----:B------:R-:W-:-:S02]  /*b8a0*/  F2FP.SATFINITE.E4M3.F32.PACK_AB_MERGE_C R66, R29, R28, RZ ;  /* 0x0000001c1d42723e */ /* 0x000fc400048070ff */
[----:B------:R-:W-:Y:S02]  /*b8b0*/  F2FP.SATFINITE.E4M3.F32.PACK_AB_MERGE_C R67, R35, R34, RZ ;  /* 0x000000222343723e */ /* 0x000fe400048070ff */
[----:B------:R-:W-:Y:S02]  /*b8c0*/  F2FP.SATFINITE.E4M3.F32.PACK_AB_MERGE_C R68, R33, R32, RZ ;  /* 0x000000202144723e */ /* 0x000fe400048070ff */
[----:B------:R-:W-:Y:S02]  /*b8d0*/  PRMT R56, R4, 0x5410, R6 ;  /* 0x0000541004387816 */ /* 0x000fe40000000006 */
[----:B------:R-:W-:Y:S02]  /*b8e0*/  PRMT R57, R8, 0x5410, R10 ;  /* 0x0000541008397816 */ /* 0x000fe4000000000a */
[----:B------:R-:W-:Y:S02]  /*b8f0*/  PRMT R58, R12, 0x5410, R14 ;  /* 0x000054100c3a7816 */ /* 0x000fe4000000000e */
[----:B------:R-:W-:-:S02]  /*b900*/  PRMT R59, R16, 0x5410, R18 ;  /* 0x00005410103b7816 */ /* 0x000fc40000000012 */
[----:B------:R-:W-:Y:S02]  /*b910*/  PRMT R60, R20, 0x5410, R22 ;  /* 0x00005410143c7816 */ /* 0x000fe40000000016 */
[----:B------:R-:W1:Y:S01]  /*b920*/  LDTM.x32 R4, tmem[UR6+0x120] ;  /* 0x00012006000479ee */ /* 0x000e6200082c0000 */
[----:B------:R-:W-:Y:S01]  /*b930*/  PRMT R61, R62, 0x5410, R61 ;  /* 0x000054103e3d7816 */ /* 0x000fe2000000003d */
[----:B------:R-:W-:Y:S01]  /*b940*/  STS.128 [R54], R56 ;  /* 0x0000003836007388 */ /* 0x000fe20000000c00 */
[----:B------:R-:W-:Y:S02]  /*b950*/  PRMT R62, R66, 0x5410, R63 ;  /* 0x00005410423e7816 */ /* 0x000fe4000000003f */
[----:B------:R-:W-:-:S05]  /*b960*/  PRMT R63, R68, 0x5410, R67 ;  /* 0x00005410443f7816 */ /* 0x000fca0000000043 */
[----:B------:R2:W-:Y:S01]  /*b970*/  STS.128 [R50], R60 ;  /* 0x0000003c32007388 */ /* 0x0005e20000000c00 */
        /* <DEDUP_REMOVED lines=12> */
[----:B------:R-:W-:-:S02]  /*ba40*/  FMUL2 R12, R12.F32x2.HI_LO, R65.F32 ;  /* 0x000000410c0c724a */ /* 0x000fc40001000000 */
[----:B------:R-:W-:Y:S02]  /*ba50*/  IMAD.MOV.U32 R66, RZ, RZ, R5 ;  /* 0x000000ffff427224 */ /* 0x000fe400078e0005 */
        /* <DEDUP_REMOVED lines=15> */
[----:B------:R-:W-:Y:S01]  /*bb50*/  F2FP.SATFINITE.E4M3.F32.PACK_AB_MERGE_C R7, R25, R24, RZ ;  /* 0x000000181907723e */ /* 0x000fe200048070ff */
[----:B------:R-:W-:Y:S01]  /*bb60*/  IMAD.MOV.U32 R67, RZ, RZ, R0 ;  /* 0x000000ffff437224 */ /* 0x000fe200078e0000 */
[----:B------:R-:W-:-:S02]  /*bb70*/  F2FP.SATFINITE.E4M3.F32.PACK_AB_MERGE_C R5, R29, R28, RZ ;  /* 0x0000001c1d05723e */ /* 0x000fc400048070ff */
[----:B------:R-:W-:Y:S01]  /*bb80*/  F2FP.SATFINITE.E4M3.F32.PACK_AB_MERGE_C R9, R35, R34, RZ ;  /* 0x000000222309723e */ /* 0x000fe200048070ff */
[----:B--2---:R-:W-:Y:S01]  /*bb90*/  IMAD.MOV.U32 R61, RZ, RZ, R7 ;  /* 0x000000ffff3d7224 */ /* 0x004fe200078e0007 */
[----:B------:R-:W-:Y:S01]  /*bba0*/  F2FP.SATFINITE.E4M3.F32.PACK_AB_MERGE_C R0, R33, R32, RZ ;  /* 0x000000202100723e */ /* 0x000fe200048070ff */
[----:B------:R-:W-:Y:S01]  /*bbb0*/  IMAD.MOV.U32 R62, RZ, RZ, R5 ;  /* 0x000000ffff3e7224 */ /* 0x000fe200078e0005 */
[----:B------:R-:W-:Y:S01]  /*bbc0*/  PRMT R56, R4, 0x5410, R6 ;  /* 0x0000541004387816 */ /* 0x000fe20000000006 */
[----:B------:R-:W-:Y:S01]  /*bbd0*/  IMAD.MOV.U32 R63, RZ, RZ, R9 ;  /* 0x000000ffff3f7224 */ /* 0x000fe200078e0009 */
[----:B------:R-:W-:Y:S02]  /*bbe0*/  PRMT R57, R8, 0x5410, R10 ;  /* 0x0000541008397816 */ /* 0x000fe4000000000a */
[----:B------:R-:W-:Y:S02]  /*bbf0*/  PRMT R58, R12, 0x5410, R14 ;  /* 0x000054100c3a7816 */ /* 0x000fe4000000000e */
[----:B------:R-:W-:-:S02]  /*bc00*/  PRMT R59, R16, 0x5410, R18 ;  /* 0x00005410103b7816 */ /* 0x000fc40000000012 */
[----:B------:R-:W-:Y:S02]  /*bc10*/  PRMT R60, R20, 0x5410, R22 ;  /* 0x00005410143c7816 */ /* 0x000fe40000000016 */
[----:B------:R-:W1:Y:S01]  /*bc20*/  LDTM.x32 R4, tmem[UR6+0x140] ;  /* 0x00014006000479ee */ /* 0x000e6200082c0000 */
[----:B------:R-:W-:Y:S01]  /*bc30*/  PRMT R63, R0, 0x5410, R63 ;  /* 0x00005410003f7816 */ /* 0x000fe2000000003f */
        /* <DEDUP_REMOVED lines=11> */
[-C--:B------:R-:W-:Y:S02]  /*bcf0*/  FMUL2 R14, R14.F32x2.HI_LO, R65.reuse.F32 ;  /* 0x000000410e0e724a */ /* 0x080fe40001000000 */
        /* <DEDUP_REMOVED lines=12> */
[----:B------:R-:W-:Y:S01]  /*bdc0*/  PRMT R61, R61, 0x5410, R18 ;  /* 0x000054103d3d7816 */ /* 0x000fe20000000012 */
[-C--:B------:R-:W-:Y:S01]  /*bdd0*/  FMUL2 R30, R30.F32x2.HI_LO, R65.reuse.F32 ;  /* 0x000000411e1e724a */ /* 0x080fe20001000000 */
[----:B------:R-:W-:Y:S01]  /*bde0*/  PRMT R62, R62, 0x5410, R13 ;  /* 0x000054103e3e7816 */ /* 0x000fe2000000000d */
[----:B------:R-:W-:Y:S01]  /*bdf0*/  IMAD.MOV.U32 R17, RZ, RZ, R33 ;  /* 0x000000ffff117224 */ /* 0x000fe200078e0021 */
[----:B------:R-:W-:Y:S01]  /*be00*/  PRMT R4, R4, 0x5410, R6 ;  /* 0x0000541004047816 */ /* 0x000fe20000000006 */
[----:B------:R-:W-:Y:S01]  /*be10*/  IMAD.MOV.U32 R9, RZ, RZ, R32 ;  /* 0x000000ffff097224 */ /* 0x000fe200078e0020 */
[----:B------:R-:W-:Y:S01]  /*be20*/  F2FP.SATFINITE.E4M3.F32.PACK_AB_MERGE_C R10, R23, R22, RZ ;  /* 0x00000016170a723e */ /* 0x000fe200048070ff */
[----:B------:R1:W-:Y:S01]  /*be30*/  STS.128 [R48], R60 ;  /* 0x0000003c30007388 */ /* 0x0003e20000000c00 */
[----:B------:R-:W-:Y:S01]  /*be40*/  F2FP.SATFINITE.E4M3.F32.PACK_AB_MERGE_C R11, R21, R20, RZ ;  /* 0x00000014150b723e */ /* 0x000fe200048070ff */
[-C--:B------:R-:W-:Y:S01]  /*be50*/  FMUL2 R66, R28.F32x2.HI_LO, R65.reuse.F32 ;  /* 0x000000411c42724a */ /* 0x080fe20001000000 */
[----:B------:R-:W-:Y:S01]  /*be60*/  F2FP.SATFINITE.E4M3.F32.PACK_AB_MERGE_C R15, R27, R26, RZ ;  /* 0x0000001a1b0f723e */ /* 0x000fe200048070ff */
[----:B------:R-:W-:Y:S01]  /*be70*/  FMUL2 R68, R34.F32x2.HI_LO, R65.F32 ;  /* 0x000000412244724a */ /* 0x000fe20001000000 */
[----:B------:R-:W-:Y:S01]  /*be80*/  PRMT R5, R8, 0x5410, R5 ;  /* 0x0000541008057816 */ /* 0x000fe20000000005 */
[----:B--2---:R-:W-:Y:S01]  /*be90*/  IMAD.MOV.U32 R56, RZ, RZ, R17 ;  /* 0x000000ffff387224 */ /* 0x004fe200078e0011 */
[----:B------:R-:W-:Y:S01]  /*bea0*/  PRMT R6, R12, 0x5410, R14 ;  /* 0x000054100c067816 */ /* 0x000fe2000000000e */
[----:B------:R-:W-:Y:S01]  /*beb0*/  IMAD.MOV.U32 R58, RZ, RZ, R15 ;  /* 0x000000ffff3a7224 */ /* 0x000fe200078e000f */
[----:B------:R-:W-:Y:S01]  /*bec0*/  PRMT R7, R16, 0x5410, R7 ;  /* 0x0000541010077816 */ /* 0x000fe20000000007 */
[----:B------:R-:W-:Y:S01]  /*bed0*/  IMAD.MOV.U32 R57, RZ, RZ, R11 ;  /* 0x000000ffff397224 */ /* 0x000fe200078e000b */
[----:B------:R-:W-:-:S02]  /*bee0*/  F2FP.SATFINITE.E4M3.F32.PACK_AB_MERGE_C R13, R25, R24, RZ ;  /* 0x00000018190d723e */ /* 0x000fc400048070ff */
[----:B------:R-:W-:Y:S01]  /*bef0*/  F2FP.SATFINITE.E4M3.F32.PACK_AB_MERGE_C R0, R31, R30, RZ ;  /* 0x0000001e1f00723e */ /* 0x000fe200048070ff */
[----:B------:R2:W-:Y:S01]  /*bf00*/  STS.128 [R47], R4 ;  /* 0x000000042f007388 */ /* 0x0005e20000000c00 */
[----:B------:R-:W-:Y:S01]  /*bf10*/  F2FP.SATFINITE.E4M3.F32.PACK_AB_MERGE_C R66, R67, R66, RZ ;  /* 0x000000424342723e */ /* 0x000fe200048070ff */
[----:B------:R-:W-:Y:S01]  /*bf20*/  IMAD.MOV.U32 R59, RZ, RZ, R13 ;  /* 0x000000ffff3b7224 */ /* 0x000fe200078e000d */
[----:B------:R-:W-:Y:S01]  /*bf30*/  F2FP.SATFINITE.E4M3.F32.PACK_AB_MERGE_C R68, R69, R68, RZ ;  /* 0x000000444544723e */ /* 0x000fe200048070ff */
[----:B-1----:R-:W-:Y:S02]  /*bf40*/  IMAD.MOV.U32 R62, RZ, RZ, R9 ;  /* 0x000000ffff3e7224 */ /* 0x002fe400078e0009 */
[----:B------:R-:W-:-:S03]  /*bf50*/  IMAD.MOV.U32 R63, RZ, RZ, R10 ;  /* 0x000000ffff3f7224 */ /* 0x000fc600078e000a */
[----:B------:R-:W-:Y:S01]  /*bf60*/  F2FP.SATFINITE.E4M3.F32.PACK_AB_MERGE_C R56, R56, R62, RZ ;  /* 0x0000003e3838723e */ /* 0x000fe200048070ff */
[----:B--2---:R-:W1:Y:S02]  /*bf70*/  LDTM.x32 R4, tmem[UR6+0x160] ;  /* 0x00016006000479ee */ /* 0x004e6400082c0000 */
        /* <DEDUP_REMOVED lines=35> */
[----:B------:R-:W-:Y:S01]  /*c1b0*/  PRMT R15, R56, 0x5410, R68 ;  /* 0x00005410380f7816 */ /* 0x000fe20000000044 */
[----:B------:R-:W1:Y:S01]  /*c1c0*/  S2R R0, SR_TID.X ;  /* 0x0000000000007919 */ /* 0x000e620000002100 */
[----:B------:R-:W-:-:S02]  /*c1d0*/  PRMT R9, R9, 0x5410, R10 ;  /* 0x0000541009097816 */ /* 0x000fc4000000000a */
[----:B------:R-:W-:Y:S01]  /*c1e0*/  PRMT R8, R4, 0x5410, R6 ;  /* 0x0000541004087816 */ /* 0x000fe20000000006 */
[----:B------:R-:W-:Y:S01]  /*c1f0*/  STS.128 [R46], R12 ;  /* 0x0000000c2e007388 */ /* 0x000fe20000000c00 */
[----:B------:R-:W-:Y:S02]  /*c200*/  PRMT R10, R7, 0x5410, R5 ;  /* 0x00005410070a7816 */ /* 0x000fe40000000005 */
[----:B------:R-:W-:Y:S02]  /*c210*/  PRMT R11, R16, 0x5410, R11 ;  /* 0x00005410100b7816 */ /* 0x000fe4000000000b */
[----:B------:R-:W-:Y:S02]  /*c220*/  PRMT R4, R20, 0x5410, R22 ;  /* 0x0000541014047816 */ /* 0x000fe40000000016 */
[----:B------:R-:W-:Y:S01]  /*c230*/  PRMT R5, R24, 0x5410, R26 ;  /* 0x0000541018057816 */ /* 0x000fe2000000001a */
[----:B------:R2:W-:Y:S01]  /*c240*/  STS.128 [R45], R8 ;  /* 0x000000082d007388 */ /* 0x0005e20000000c00 */
[----:B------:R-:W-:-:S02]  /*c250*/  PRMT R6, R28, 0x5410, R30 ;  /* 0x000054101c067816 */ /* 0x000fc4000000001e */
[----:B------:R-:W-:-:S05]  /*c260*/  PRMT R7, R32, 0x5410, R34 ;  /* 0x0000541020077816 */ /* 0x000fca0000000022 */
[----:B------:R3:W-:Y:S01]  /*c270*/  STS.128 [R44], R4 ;  /* 0x000000042c007388 */ /* 0x0007e20000000c00 */
[----:B------:R4:W-:Y:S06]  /*c280*/  MEMBAR.ALL.CTA ;  /* 0x0000000000007992 */ /* 0x0009ec0000008000 */
[----:B----4-:R-:W4:Y:S01]  /*c290*/  FENCE.VIEW.ASYNC.S ;  /* 0x00000000000073c6 */ /* 0x010f220000000000 */
[----:B-1----:R-:W-:Y:S01]  /*c2a0*/  SHF.R.U32.HI R0, RZ, 0x5, R0 ;  /* 0x00000005ff007819 */ /* 0x002fe20000011600 */
[----:B--2---:R-:W-:Y:S02]  /*c2b0*/  IMAD.U32 R9, RZ, RZ, UR11 ;  /* 0x0000000bff097e24 */ /* 0x004fe4000f8e00ff */
[----:B------:R-:W-:Y:S01]  /*c2c0*/  IMAD.U32 R8, RZ, RZ, UR4 ;  /* 0x00000004ff087e24 */ /* 0x000fe2000f8e00ff */
[----:B----4-:R1:W-:Y:S01]  /*c2d0*/  SYNCS.ARRIVE.TRANS64.RED.ART0 RZ, [UR13], R3 ;  /* 0x00000003ffff79a7 */ /* 0x0103e2000850040d */
[----:B---3--:R-:W-:Y:S01]  /*c2e0*/  IMAD.U32 R4, RZ, RZ, UR5 ;  /* 0x00000005ff047e24 */ /* 0x008fe2000f8e00ff */
[----:B------:R1:W-:Y:S01]  /*c2f0*/  SYNCS.ARRIVE.TRANS64.ART0 RZ, [UR8+0x1e0], R3 ;  /* 0x0001e003ffff79a7 */ /* 0x0003e20008500008 */
[----:B------:R1:W-:Y:S06]  /*c300*/  BAR.SYNC.DEFER_BLOCKING R9, 0x40 ;  /* 0x000100090000751d */ /* 0x0003ec0000010000 */
[----:B------:R1:W2:Y:S04]  /*c310*/  LDS R68, [R51+0x42c] ;  /* 0x00042c0033447984 */ /* 0x0002a80000000800 */
[----:B------:R1:W3:Y:S01]  /*c320*/  LDS R65, [R51+0x82c] ;  /* 0x00082c0033417984 */ /* 0x0002e20000000800 */
[----:B------:R1:W-:Y:S01]  /*c330*/  SYNCS.ARRIVE.TRANS64.ART0 RZ, [UR8+0x1d8], R3 ;  /* 0x0001d803ffff79a7 */ /* 0x0003e20008500008 */
[----:B------:R-:W4:Y:S02]  /*c340*/  SYNCS.PHASECHK.TRANS64.TRYWAIT P1, [UR8+0x1a8], R8 ;  /* 0x0001a808ff0075a7 */ /* 0x000f240008021108 */
[----:B-1234-:R-:W-:Y:S05]  /*c350*/  @!P1 BRA `(.L_x_95) ;  /* 0x0000002400009947 */ /* 0x01efea0003800000 */
.L_x_172:
[----:B------:R-:W2:Y:S01]  /*c360*/  SYNCS.PHASECHK.TRANS64.TRYWAIT P1, [UR8+0x1f8], R4 ;  /* 0x0001f804ff0075a7 */ /* 0x000ea20008021108 */
[----:B------:R-:W-:-:S04]  /*c370*/  FSETP.NE.AND P6, PT, R68, RZ, PT ;  /* 0x000000ff4400720b */ /* 0x000fc80003fc5000 */
[----:B------:R-:W-:-:S06]  /*c380*/  FSEL R69, R68, 1, P6 ;  /* 0x3f80000044457808 */ /* 0x000fcc0003000000 */
[----:B------:R-:W3:Y:S02]  /*c390*/  MUFU.RCP R69, R69 ;  /* 0x0000004500457308 */ /* 0x000ee40000001000 */
[----:B--23--:R-:W-:Y:S05]  /*c3a0*/  @!P1 BRA `(.L_x_96) ;  /* 0x00000024000c9947 */ /* 0x00cfea0003800000 */
.L_x_174:
[----:B------:R-:W-:Y:S01]  /*c3b0*/  R2UR UR4, R52 ;  /* 0x00000000340472ca */ /* 0x000fe200000e0000 */
[----:B------:R-:W2:Y:S01]  /*c3c0*/  LDCU.64 UR6, c[0x0][0x3c8] ;  /* 0x00007900ff0677ac */ /* 0x000ea20008000a00 */
[----:B------:R-:W-:Y:S01]  /*c3d0*/  R2UR UR32, R2 ;  /* 0x00000000022072ca */ /* 0x000fe200000e0000 */
[----:B------:R-:W3:Y:S01]  /*c3e0*/  @P0 MUFU.LG2 R64, R64 ;  /* 0x0000004000400308 */ /* 0x000ee20000000c00 */
[----:B------:R-:W4:Y:S01]  /*c3f0*/  LDCU UR19, c[0x0][0x380] ;  /* 0x00007000ff1377ac */ /* 0x000f220008000800 */
[----:B------:R-:W5:Y:S06]  /*c400*/  LDCU UR26, c[0x0][0x610] ;  /* 0x0000c200ff1a77ac */ /* 0x000f6c0008000800 */
[----:B------:R-:W1:Y:S02]  /*c410*/  @P6 MUFU.LG2 R68, R68 ;  /* 0x0000004400446308 */ /* 0x000e640000000c00 */
[----:B-1----:R-:W1:Y:S01]  /*c420*/  LDTM.x32 R4, tmem[UR4+0x180] ;  /* 0x00018004000479ee */ /* 0x002e6200082c0000 */
[----:B------:R-:W1:Y:S01]  /*c430*/  LDCU.64 UR16, c[0x0][0x3d0] ;  /* 0x00007a00ff1077ac */ /* 0x000e620008000a00 */
[----:B------:R-:W-:Y:S01]  /*c440*/  UIADD3 UR32, UPT, UPT, UR30, UR32, URZ ;  /* 0x000000201e207290 */ /* 0x000fe2000fffe0ff */
[----:B------:R-:W1:Y:S01]  /*c450*/  LDCU.U8 UR33, c[0x0][0x614] ;  /* 0x0000c280ff2177ac */ /* 0x000e620008000000 */
[----:B---3--:R-:W-:Y:S01]  /*c460*/  @P0 FADD R64, R64, -8 ;  /* 0xc100000040400421 */ /* 0x008fe20000000000 */
[----:B------:R-:W-:-:S02]  /*c470*/  ULOP3.LUT UR21, UR21, 0x1, URZ, 0x3c, !UPT ;  /* 0x0000000115157892 */ /* 0x000fc4000f8e3cff */
[----:B------:R-:W-:Y:S01]  /*c480*/  ULOP3.LUT UR22, UR22, 0x1, URZ, 0x3c, !UPT ;  /* 0x0000000116167892 */ /* 0x000fe2000f8e3cff */
[----:B------:R-:W-:Y:S01]  /*c490*/  @P6 FADD R68, R68, -8 ;  /* 0xc100000044446421 */ /* 0x000fe20000000000 */
        /* <DEDUP_REMOVED lines=37> */
[----:B------:R-:W-:Y:S01]  /*c6f0*/  PRMT R61, R24, 0x5410, R26 ;  /* 0x00005410183d7816 */ /* 0x000fe2000000001a */
[----:B------:R1:W-:Y:S01]  /*c700*/  STS.128 [R53], R56 ;  /* 0x0000003835007388 */ /* 0x0003e20000000c00 */
[----:B------:R-:W-:Y:S02]  /*c710*/  PRMT R62, R28, 0x5410, R30 ;  /* 0x000054101c3e7816 */ /* 0x000fe4000000001e */
[----:B------:R-:W-:Y:S01]  /*c720*/  PRMT R63, R2, 0x5410, R63 ;  /* 0x00005410023f7816 */ /* 0x000fe2000000003f */
[----:B------:R-:W3:Y:S04]  /*c730*/  LDTM.x32 R4, tmem[UR4+0x1a0] ;  /* 0x0001a004000479ee */ /* 0x000ee800082c0000 */
[----:B------:R1:W-:Y:S01]  /*c740*/  STS.128 [R43], R60 ;  /* 0x0000003c2b007388 */ /* 0x0003e20000000c00 */
[----:B---3--:R-:W-:-:S02]  /*c750*/  FMUL2 R6, R6.F32x2.HI_LO, R69.F32 ;  /* 0x000000450606724a */ /* 0x008fc40001000000 */
        /* <DEDUP_REMOVED lines=31> */
[----:B-1----:R-:W-:Y:S01]  /*c950*/  PRMT R56, R4, 0x5410, R6 ;  /* 0x0000541004387816 */ /* 0x002fe20000000006 */
[----:B------:R-:W-:Y:S01]  /*c960*/  IMAD.MOV.U32 R63, RZ, RZ, R66 ;  /* 0x000000ffff3f7224 */ /* 0x000fe200078e0042 */
        /* <DEDUP_REMOVED lines=39> */
[----:B------:R-:W-:Y:S01]  /*cbe0*/  PRMT R5, R8, 0x5410, R5 ;  /* 0x0000541008057816 */ /* 0x000fe20000000005 */
[----:B-1----:R-:W-:Y:S01]  /*cbf0*/  IMAD.MOV.U32 R57, RZ, RZ, R9 ;  /* 0x000000ffff397224 */ /* 0x002fe200078e0009 */
[----:B------:R-:W-:Y:S01]  /*cc00*/  PRMT R6, R12, 0x5410, R14 ;  /* 0x000054100c067816 */ /* 0x000fe2000000000e */
[----:B------:R-:W-:Y:S01]  /*cc10*/  IMAD.MOV.U32 R58, RZ, RZ, R15 ;  /* 0x000000ffff3a7224 */ /* 0x000fe200078e000f */
[----:B------:R-:W-:Y:S01]  /*cc20*/  PRMT R7, R16, 0x5410, R7 ;  /* 0x0000541010077816 */ /* 0x000fe20000000007 */
[----:B------:R-:W-:Y:S01]  /*cc30*/  IMAD.MOV.U32 R56, RZ, RZ, R11 ;  /* 0x000000ffff387224 */ /* 0x000fe200078e000b */
[----:B------:R-:W-:Y:S01]  /*cc40*/  F2FP.SATFINITE.E4M3.F32.PACK_AB_MERGE_C R13, R29, R28, RZ ;  /* 0x0000001c1d0d723e */ /* 0x000fe200048070ff */
[----:B------:R-:W-:Y:S01]  /*cc50*/  IMAD.MOV.U32 R63, RZ, RZ, R10 ;  /* 0x000000ffff3f7224 */ /* 0x000fe200078e000a */
[----:B------:R-:W-:Y:S01]  /*cc60*/  F2FP.SATFINITE.E4M3.F32.PACK_AB_MERGE_C R2, R23, R22, RZ ;  /* 0x000000161702723e */ /* 0x000fe200048070ff */
[----:B------:R1:W-:Y:S01]  /*cc70*/  STS.128 [R40], R4 ;  /* 0x0000000428007388 */ /* 0x0003e20000000c00 */
[----:B------:R-:W-:Y:S01]  /*cc80*/  F2FP.SATFINITE.E4M3.F32.PACK_AB_MERGE_C R0, R35, R34, RZ ;  /* 0x000000222300723e */ /* 0x000fe200048070ff */
[----:B------:R-:W-:Y:S01]  /*cc90*/  IMAD.MOV.U32 R59, RZ, RZ, R13 ;  /* 0x000000ffff3b7224 */ /* 0x000fe200078e000d */
[----:B------:R-:W-:Y:S01]  /*cca0*/  F2FP.SATFINITE.E4M3.F32.PACK_AB_MERGE_C R66, R67, R66, RZ ;  /* 0x000000424342723e */ /* 0x000fe200048070ff */
[----:B-1----:R-:W1:Y:S01]  /*ccb0*/  LDTM.x32 R4, tmem[UR4+0x1e0] ;  /* 0x0001e004000479ee */ /* 0x002e6200082c0000 */
[----:B------:R-:W-:-:S04]  /*ccc0*/  USHF.R.S32.HI UR4, URZ, 0x1f, UR14 ;  /* 0x0000001fff047899 */ /* 0x000fc8000801140e */
[----:B--2---:R-:W-:Y:S02]  /*ccd0*/  UIMAD UR9, UR4, UR6, URZ ;  /* 0x00000006040972a4 */ /* 0x004fe4000f8e02ff */
[----:B------:R-:W-:Y:S02]  /*cce0*/  UIMAD.WIDE.U32 UR4, UR14, UR6, URZ ;  /* 0x000000060e0472a5 */ /* 0x000fe4000f8e00ff */
[----:B------:R-:W-:Y:S02]  /*ccf0*/  ULEA UR6, UR15, UR24, 0x9 ;  /* 0x000000180f067291 */ /* 0x000fe4000f8e48ff */
[----:B------:R-:W-:Y:S02]  /*cd00*/  UIMAD UR7, UR14, UR7, UR9 ;  /* 0x000000070e0772a4 */ /* 0x000fe4000f8e0209 */
[----:B------:R-:W-:Y:S02]  /*cd10*/  UIADD3 UR18, UPT, UPT, UR6, 0x100, URZ ;  /* 0x0000010006127890 */ /* 0x000fe4000fffe0ff */
[----:B----4-:R-:W-:-:S02]  /*cd20*/  UIADD3 UR14, UPT, UPT, -UR6, UR19, URZ ;  /* 0x00000013060e7290 */ /* 0x010fc4000fffe1ff */
[----:B------:R-:W-:Y:S02]  /*cd30*/  UIADD3 UR19, UPT, UPT, -UR18, UR19, URZ ;  /* 0x0000001312137290 */ /* 0x000fe4000fffe1ff */
[----:B------:R-:W-:Y:S02]  /*cd40*/  USHF.R.S32.HI UR9, URZ, 0x1f, UR20 ;  /* 0x0000001fff097899 */ /* 0x000fe40008011414 */
[C---:B------:R-:W-:Y:S01]  /*cd50*/  ISETP.LT.AND P5, PT, R36.reuse, UR14, PT ;  /* 0x0000000e24007c0c */ /* 0x040fe2000bfa1270 */
[----:B-----5:R-:W-:Y:S01]  /*cd60*/  UIMAD.WIDE.U32 UR14, UR32, UR26, URZ ;  /* 0x0000001a200e72a5 */ /* 0x020fe2000f8e00ff */
[----:B------:R-:W-:Y:S01]  /*cd70*/  ISETP.LT.AND P4, PT, R36, UR19, PT ;  /* 0x0000001324007c0c */ /* 0x000fe2000bf81270 */
[-C--:B-1----:R-:W-:Y:S01]  /*cd80*/  FMUL2 R4, R4.F32x2.HI_LO, R69.reuse.F32 ;  /* 0x000000450404724a */ /* 0x082fe20001000000 */
[----:B------:R-:W-:Y:S01]  /*cd90*/  UIMAD UR9, UR9, UR16, URZ ;  /* 0x00000010090972a4 */ /* 0x000fe2000f8e02ff */
[-C--:B------:R-:W-:Y:S01]  /*cda0*/  FMUL2 R6, R6.F32x2.HI_LO, R69.reuse.F32 ;  /* 0x000000450606724a */ /* 0x080fe20001000000 */
[----:B------:R-:W-:Y:S01]  /*cdb0*/  UIADD3 UR5, UPT, UPT, UR5, UR7, URZ ;  /* 0x0000000705057290 */ /* 0x000fe2000fffe0ff */
        /* <DEDUP_REMOVED lines=28> */
[----:B------:R-:W-:Y:S01]  /*cf80*/  UMOV UR7, UR15 ;  /* 0x0000000f00077c82 */ /* 0x000fe20008000000 */
[----:B------:R-:W-:Y:S01]  /*cf90*/  F2FP.SATFINITE.E4M3.F32.PACK_AB_MERGE_C R32, R33, R32, RZ ;  /* 0x000000202120723e */ /* 0x000fe200048070ff */
[----:B------:R-:W1:Y:S01]  /*cfa0*/  LDCU.64 UR14, c[0x0][0x618] ;  /* 0x0000c300ff0e77ac */ /* 0x000e620008000a00 */
[----:B------:R-:W-:-:S02]  /*cfb0*/  F2FP.SATFINITE.E4M3.F32.PACK_AB_MERGE_C R34, R35, R34, RZ ;  /* 0x000000222322723e */ /* 0x000fc400048070ff */
[----:B------:R-:W-:Y:S01]  /*cfc0*/  PRMT R12, R63, 0x5410, R2 ;  /* 0x000054103f0c7816 */ /* 0x000fe20000000002 */
[----:B------:R-:W-:Y:S01]  /*cfd0*/  UIMAD UR17, UR20, UR17, UR9 ;  /* 0x00000011141172a4 */ /* 0x000fe2000f8e0209 */
[----:B------:R-:W-:Y:S01]  /*cfe0*/  PRMT R13, R57, 0x5410, R56 ;  /* 0x00005410390d7816 */ /* 0x000fe20000000038 */
[----:B------:R-:W-:Y:S01]  /*cff0*/  UIADD3 UR9, UPT, UPT, UR32, -UR7, URZ ;  /* 0x8000000720097290 */ /* 0x000fe2000fffe0ff */
[----:B------:R-:W-:Y:S01]  /*d000*/  PRMT R14, R59, 0x5410, R58 ;  /* 0x000054103b0e7816 */ /* 0x000fe2000000003a */
[----:B------:R-:W-:Y:S01]  /*d010*/  UIMAD.WIDE.U32 UR4, UR20, UR16, UR4 ;  /* 0x00000010140472a5 */ /* 0x000fe2000f8e0004 */
[----:B------:R-:W-:Y:S01]  /*d020*/  PRMT R15, R66, 0x5410, R0 ;  /* 0x00005410420f7816 */ /* 0x000fe20000000000 */
[----:B------:R-:W-:Y:S01]  /*d030*/  USHF.R.U32.HI UR9, URZ, UR33, UR9 ;  /* 0x00000021ff097299 */ /* 0x000fe20008011609 */
[----:B------:R-:W-:Y:S01]  /*d040*/  PRMT R9, R9, 0x5410, R10 ;  /* 0x0000541009097816 */ /* 0x000fe2000000000a */
[----:B------:R-:W-:Y:S01]  /*d050*/  UIADD3 UR5, UPT, UPT, UR5, UR17, URZ ;  /* 0x0000001105057290 */ /* 0x000fe2000fffe0ff */
[----:B------:R-:W-:Y:S01]  /*d060*/  PRMT R8, R4, 0x5410, R6 ;  /* 0x0000541004087816 */ /* 0x000fe20000000006 */
[----:B------:R2:W-:Y:S01]  /*d070*/  STS.128 [R39], R12 ;  /* 0x0000000c27007388 */ /* 0x0005e20000000c00 */
[----:B------:R-:W-:Y:S01]  /*d080*/  PRMT R10, R7, 0x5410, R5 ;  /* 0x00005410070a7816 */ /* 0x000fe20000000005 */
[----:B------:R-:W-:Y:S01]  /*d090*/  UIADD3 UR9, UPT, UPT, UR7, UR9, URZ ;  /* 0x0000000907097290 */ /* 0x000fe2000fffe0ff */
[----:B------:R-:W-:Y:S01]  /*d0a0*/  PRMT R11, R16, 0x5410, R11 ;  /* 0x00005410100b7816 */ /* 0x000fe2000000000b */
[----:B------:R-:W3:Y:S01]  /*d0b0*/  LDCU.U8 UR33, c[0x0][0x620] ;  /* 0x0000c400ff2177ac */ /* 0x000ee20008000000 */
[----:B------:R-:W-:Y:S01]  /*d0c0*/  PRMT R4, R20, 0x5410, R22 ;  /* 0x0000541014047816 */ /* 0x000fe20000000016 */
[----:B------:R-:W4:Y:S01]  /*d0d0*/  @P0 LDC R16, c[0x0][0x600] ;  /* 0x00018000ff100b82 */ /* 0x000f220000000800 */
[----:B------:R-:W-:Y:S01]  /*d0e0*/  PRMT R5, R24, 0x5410, R26 ;  /* 0x0000541018057816 */ /* 0x000fe2000000001a */
[----:B------:R5:W-:Y:S01]  /*d0f0*/  STS.128 [R38], R8 ;  /* 0x0000000826007388 */ /* 0x000be20000000c00 */
[----:B------:R-:W-:Y:S01]  /*d100*/  PRMT R6, R28, 0x5410, R30 ;  /* 0x000054101c067816 */ /* 0x000fe2000000001e */
[----:B------:R-:W-:Y:S01]  /*d110*/  USHF.R.U32.HI UR9, URZ, UR31, UR9 ;  /* 0x0000001fff097299 */ /* 0x000fe20008011609 */
[----:B------:R-:W-:Y:S01]  /*d120*/  PRMT R7, R32, 0x5410, R34 ;  /* 0x0000541020077816 */ /* 0x000fe20000000022 */
[----:B------:R-:W1:Y:S01]  /*d130*/  S2R R0, SR_TID.X ;  /* 0x0000000000007919 */ /* 0x000e620000002100 */
[----:B------:R-:W1:Y:S01]  /*d140*/  LDCU UR16, c[0x0][0x60c] ;  /* 0x0000c180ff1077ac */ /* 0x000e620008000800 */
[----:B------:R-:W-:-:S02]  /*d150*/  IMAD.U32 R2, RZ, RZ, UR32 ;  /* 0x00000020ff027e24 */ /* 0x000fc4000f8e00ff */
[----:B------:R1:W-:Y:S01]  /*d160*/  STS.128 [R37], R4 ;  /* 0x0000000425007388 */ /* 0x0003e20000000c00 */
[----:B------:R3:W-:Y:S06]  /*d170*/  MEMBAR.ALL.CTA ;  /* 0x0000000000007992 */ /* 0x0007ec0000008000 */
[----:B---3--:R-:W3:Y:S01]  /*d180*/  FENCE.VIEW.ASYNC.S ;  /* 0x00000000000073c6 */ /* 0x008ee20000000000 */
[----:B----4-:R-:W-:Y:S01]  /*d190*/  @P0 FFMA R16, R55, R16, R64 ;  /* 0x0000001037100223 */ /* 0x010fe20000000040 */
[----:B--2---:R-:W2:Y:S01]  /*d1a0*/  @P6 LDC R12, c[0x0][0x600] ;  /* 0x00018000ff0c6b82 */ /* 0x004ea20000000800 */
[----:B------:R-:W-:-:S02]  /*d1b0*/  IMAD.MOV.U32 R13, RZ, RZ, -0x800000 ;  /* 0xff800000ff0d7424 */ /* 0x000fc400078e00ff */
[----:B-----5:R-:W-:Y:S02]  /*d1c0*/  IMAD.U32 R9, RZ, RZ, UR18 ;  /* 0x00000012ff097e24 */ /* 0x020fe4000f8e00ff */
[----:B------:R-:W-:Y:S02]  /*d1d0*/  IMAD.U32 R11, RZ, RZ, UR6 ;  /* 0x00000006ff0b7e24 */ /* 0x000fe4000f8e00ff */
[----:B------:R-:W-:Y:S01]  /*d1e0*/  IMAD.U32 R10, RZ, RZ, UR6 ;  /* 0x00000006ff0a7e24 */ /* 0x000fe2000f8e00ff */
[----:B---3--:R-:W-:Y:S01]  /*d1f0*/  SYNCS.ARRIVE.TRANS64.RED.ART0 RZ, [UR12], R3 ;  /* 0x00000003ffff79a7 */ /* 0x008fe2000850040c */
[----:B------:R-:W-:Y:S02]  /*d200*/  IMAD.MOV.U32 R8, RZ, RZ, -0x800000 ;  /* 0xff800000ff087424 */ /* 0x000fe400078e00ff */
[----:B------:R-:W-:Y:S01]  /*d210*/  @P0 FMUL R8, R16, 0.69314718246459960938 ;  /* 0x3f31721810080820 */ /* 0x000fe20000400000 */
[----:B------:R-:W-:Y:S01]  /*d220*/  @P4 SHF.R.S32.HI R9, RZ, 0x1f, R9 ;  /* 0x0000001fff094819 */ /* 0x000fe20000011409 */
[----:B-1----:R-:W-:Y:S01]  /*d230*/  UIMAD.WIDE.U32 UR6, UR9, UR15, URZ ;  /* 0x0000000f090672a5 */ /* 0x002fe2000f8e00ff */
[----:B------:R-:W-:-:S02]  /*d240*/  @P5 SHF.R.S32.HI R11, RZ, 0x1f, R11 ;  /* 0x0000001fff0b5819 */ /* 0x000fc4000001140b */
[----:B------:R-:W-:Y:S01]  /*d250*/  @P5 IADD3 R10, P3, P2, R10, UR4, R36 ;  /* 0x000000040a0a5c10 */ /* 0x000fe2000fa7e024 */
[----:B------:R-:W1:Y:S01]  /*d260*/  @P5 LDC.64 R6, c[0x0][0x3b0] ;  /* 0x0000ec00ff065b82 */ /* 0x000e620000000a00 */
[----:B------:R-:W-:Y:S02]  /*d270*/  SHF.R.U32.HI R0, RZ, 0x5, R0 ;  /* 0x00000005ff007819 */ /* 0x000fe40000011600 */
[----:B------:R-:W-:Y:S01]  /*d280*/  @P5 IADD3.X R11, PT, PT, R11, UR5, RZ, P3, P2 ;  /* 0x000000050b0b5c10 */ /* 0x000fe20009fe44ff */
[----:B--2---:R-:W-:Y:S01]  /*d290*/  @P6 FFMA R12, R65, R12, R68 ;  /* 0x0000000c410c6223 */ /* 0x004fe20000000044 */
[----:B------:R-:W-:-:S03]  /*d2a0*/  UMOV UR6, UR7 ;  /* 0x0000000700067c82 */ /* 0x000fc60008000000 */
[----:B------:R-:W2:Y:S01]  /*d2b0*/  @P4 LDC.64 R4, c[0x0][0x3b0] ;  /* 0x0000ec00ff044b82 */ /* 0x000ea20000000a00 */
[----:B------:R-:W-:Y:S01]  /*d2c0*/  @P6 FMUL R13, R12, 0.69314718246459960938 ;  /* 0x3f3172180c0d6820 */ /* 0x000fe20000400000 */
[----:B------:R3:W-:Y:S02]  /*d2d0*/  SYNCS.ARRIVE.TRANS64.ART0 RZ, [UR8+0x1e8], R3 ;  /* 0x0001e803ffff79a7 */ /* 0x0007e40008500008 */
[----:B---3--:R-:W-:-:S05]  /*d2e0*/  IMAD.U32 R3, RZ, RZ, UR18 ;  /* 0x00000012ff037e24 */ /* 0x008fca000f8e00ff */
[----:B------:R-:W-:Y:S01]  /*d2f0*/  @P4 IADD3 R3, P1, P0, R3, UR4, R36 ;  /* 0x0000000403034c10 */ /* 0x000fe2000f83e024 */
[----:B------:R-:W-:-:S03]  /*d300*/  UIADD3 UR4, UPT, UPT, UR9, -UR6, URZ ;  /* 0x8000000609047290 */ /* 0x000fc6000fffe0ff */
[----:B------:R-:W-:Y:S01]  /*d310*/  @P4 IADD3.X R9, PT, PT, R9, UR5, RZ, P1, P0 ;  /* 0x0000000509094c10 */ /* 0x000fe20008fe04ff */
[----:B------:R-:W3:Y:S01]  /*d320*/  LDCU UR5, c[0x0][0x624] ;  /* 0x0000c480ff0577ac */ /* 0x000ee20008000800 */
[C---:B-1----:R-:W-:Y:S02]  /*d330*/  @P5 LEA R6, P1, R10.reuse, R6, 0x2 ;  /* 0x000000060a065211 */ /* 0x042fe400078210ff */
[C---:B--2---:R-:W-:Y:S01]  /*d340*/  @P4 LEA R4, P0, R3.reuse, R4, 0x2 ;  /* 0x0000000403044211 */ /* 0x044fe200078010ff */
[----:B------:R-:W-:Y:S01]  /*d350*/  USHF.R.U32.HI UR4, URZ, UR33, UR4 ;  /* 0x00000021ff047299 */ /* 0x000fe20008011604 */
[----:B------:R-:W-:Y:S02]  /*d360*/  @P5 LEA.HI.X R7, R10, R7, R11, 0x2, P1 ;  /* 0x000000070a075211 */ /* 0x000fe400008f140b */
[----:B------:R-:W-:Y:S01]  /*d370*/  @P4 LEA.HI.X R5, R3, R5, R9, 0x2, P0 ;  /* 0x0000000503054211 */ /* 0x000fe200000f1409 */
[----:B------:R-:W-:Y:S02]  /*d380*/  UIADD3 UR4, UPT, UPT, UR6, UR4, URZ ;  /* 0x0000000406047290 */ /* 0x000fe4000fffe0ff */
[----:B------:R4:W-:Y:S02]  /*d390*/  @P5 STG.E desc[UR28][R6.64], R8 ;  /* 0x0000000806005986 */ /* 0x0009e4000c10191c */
[----:B------:R-:W-:-:S02]  /*d3a0*/  USHF.R.U32.HI UR20, URZ, UR27, UR4 ;  /* 0x0000001bff147299 */ /* 0x000fc40008011604 */
[----:B------:R4:W-:Y:S02]  /*d3b0*/  @P4 STG.E desc[UR28][R4.64], R13 ;  /* 0x0000000d04004986 */ /* 0x0009e4000c10191c */
[----:B------:R-:W-:Y:S02]  /*d3c0*/  UIADD3 UR4, UPT, UPT, -UR20, URZ, URZ ;  /* 0x000000ff14047290 */ /* 0x000fe4000fffe1ff */
[----:B---3--:R-:W-:Y:S02]  /*d3d0*/  UISETP.GE.AND UP0, UPT, UR32, UR5, UPT ;  /* 0x000000052000728c */ /* 0x008fe4000bf06270 */
[----:B------:R-:W-:Y:S02]  /*d3e0*/  UIMAD UR14, UR14, UR4, UR9 ;  /* 0x000000040e0e72a4 */ /* 0x000fe4000f8e0209 */
[----:B------:R-:W-:-:S04]  /*d3f0*/  UIADD3 UR4, UPT, UPT, -UR9, URZ, URZ ;  /* 0x000000ff09047290 */ /* 0x000fc8000fffe1ff */
[----:B------:R-:W-:Y:S01]  /*d400*/  UIMAD UR15, UR16, UR4, UR32 ;  /* 0x00000004100f72a4 */ /* 0x000fe2000f8e0220 */
[----:B------:R-:W-:Y:S11]  /*d410*/  BRA.U !UP0, `(.L_x_97) ;  /* 0xffffffd5084c7547 */ /* 0x000ff6000b83ffff */
.L_x_88:
[----:B------:R-:W-:-:S06]  /*d420*/  USHF.L.U32 UR4, UR21, 0x1f, URZ ;  /* 0x0000001f15047899 */ /* 0x000fcc00080006ff */
[----:B------:R-:W-:-:S04]  /*d430*/  MOV R2, UR4 ;  /* 0x0000000400027c02 */ /* 0x000fc80008000f00 */
[----:B------:R-:W1:Y:S02]  /*d440*/  SYNCS.PHASECHK.TRANS64.TRYWAIT P0, [UR8+0x1f8], R2 ;  /* 0x0001f802ff0075a7 */ /* 0x000e640008001108 */
[----:B-1----:R-:W-:Y:S05]  /*d450*/  @!P0 BRA `(.L_x_98) ;  /* 0x0000001400008947 */ /* 0x002fea0003800000 */
.L_x_176:
[----:B------:R-:W-:Y:S06]  /*d460*/  BAR.ARV 0x2, 0x1a0 ;  /* 0x0086800000007b1d */ /* 0x000fec0000002000 */
[----:B------:R-:W-:Y:S05]  /*d470*/  BRA `(.L_x_99) ;  /* 0x0000000000347947 */ /* 0x000fea0003800000 */
.L_x_87:
[----:B------:R-:W-:Y:S05]  /*d480*/  BRA.U UP0, `(.L_x_100) ;  /* 0x00000001002c7547 */ /* 0x000fea000b800000 */
[----:B-1----:R-:W1:Y:S01]  /*d490*/  S2UR UR4, SR_CgaCtaId ;  /* 0x00000000000479c3 */ /* 0x002e620000008800 */
        /* <DEDUP_REMOVED lines=10> */
.L_x_100:
[----:B------:R-:W-:Y:S01]  /*d540*/  NOP ;  /* 0x0000000000007918 */ /* 0x000fe20000000000 */
.L_x_99:
[----:B-1----:R-:W-:-:S13]  /*d550*/  R2UR UR4, R0 ;  /* 0x00000000000472ca */ /* 0x002fda00000e0000 */
        /* <DEDUP_REMOVED lines=13> */
.L_x_101:
[----:B------:R-:W-:Y:S01]  /*d630*/  NOP ;  /* 0x0000000000007918 */ /* 0x000fe20000000000 */
[----:B-1----:R-:W-:Y:S05]  /*d640*/  EXIT ;  /* 0x000000000000794d */ /* 0x002fea0003800000 */
.L_x_14:
[----:B------:R-:W-:Y:S02]  /*d650*/  MOV R4, UR4 ;  /* 0x0000000400047c02 */ /* 0x000fe40008000f00 */
[----:B------:R-:W-:-:S07]  /*d660*/  MOV R11, R10 ;  /* 0x0000000a000b7202 */ /* 0x000fce0000000f00 */
.L_x_102:
[----:B--2---:R2:W3:Y:S02]  /*d670*/  SYNCS.PHASECHK.TRANS64.TRYWAIT P0, [R4+URZ+0xc0], R11 ;  /* 0x0000c00b040075a7 */ /* 0x0044e400080011ff */
[----:B---3--:R-:W-:Y:S05]  /*d680*/  @!P0 NANOSLEEP.SYNCS 0x989680 ;  /* 0x009896800000895d */ /* 0x008fea0003900000 */
[----:B------:R-:W3:Y:S02]  /*d690*/  @!P0 SYNCS.PHASECHK.TRANS64 P0, [R4+URZ+0xc0], R11 ;  /* 0x0000c00b040085a7 */ /* 0x000ee400080010ff */
[----:B---3--:R-:W-:Y:S05]  /*d6a0*/  @!P0 BRA `(.L_x_102) ;  /* 0xfffffffc00f08947 */ /* 0x008fea000383ffff */
[----:B------:R-:W-:Y:S05]  /*d6b0*/  BRA `(.L_x_103) ;  /* 0xffffff3800907947 */ /* 0x000fea000383ffff */
.L_x_16:
[----:B--23--:R-:W-:Y:S02]  /*d6c0*/  MOV R4, UR14 ;  /* 0x0000000e00047c02 */ /* 0x00cfe40008000f00 */
[-C--:B------:R-:W-:Y:S02]  /*d6d0*/  MOV R10, R5.reuse ;  /* 0x00000005000a7202 */ /* 0x080fe40000000f00 */
[----:B------:R-:W-:-:S07]  /*d6e0*/  MOV R11, R5 ;  /* 0x00000005000b7202 */ /* 0x000fce0000000f00 */
.L_x_104:
[----:B--2---:R2:W3:Y:S02]  /*d6f0*/  SYNCS.PHASECHK.TRANS64.TRYWAIT P0, [R4+URZ+0x10], R11 ;  /* 0x0000100b040075a7 */ /* 0x0044e400080011ff */
[----:B---3--:R-:W-:Y:S05]  /*d700*/  @!P0 NANOSLEEP.SYNCS 0x989680 ;  /* 0x009896800000895d */ /* 0x008fea0003900000 */
[----:B------:R-:W3:Y:S02]  /*d710*/  @!P0 SYNCS.PHASECHK.TRANS64 P0, [R4+URZ+0x10], R11 ;  /* 0x0000100b040085a7 */ /* 0x000ee400080010ff */
[----:B---3--:R-:W-:Y:S05]  /*d720*/  @!P0 BRA `(.L_x_104) ;  /* 0xfffffffc00f08947 */ /* 0x008fea000383ffff */
[----:B------:R-:W-:Y:S05]  /*d730*/  BRA `(.L_x_105) ;  /* 0xffffff3800c47947 */ /* 0x000fea000383ffff */
.L_x_18:
[----:B---34-:R-:W-:Y:S02]  /*d740*/  MOV R4, UR14 ;  /* 0x0000000e00047c02 */ /* 0x018fe40008000f00 */
[-C--:B------:R-:W-:Y:S02]  /*d750*/  MOV R10, R5.reuse ;  /* 0x00000005000a7202 */ /* 0x080fe40000000f00 */
[----:B------:R-:W-:-:S07]  /*d760*/  MOV R11, R5 ;  /* 0x00000005000b7202 */ /* 0x000fce0000000f00 */
.L_x_106:
[----:B--2---:R2:W3:Y:S02]  /*d770*/  SYNCS.PHASECHK.TRANS64.TRYWAIT P0, [R4+URZ+0x18], R11 ;  /* 0x0000180b040075a7 */ /* 0x0044e400080011ff */
[----:B---3--:R-:W-:Y:S05]  /*d780*/  @!P0 NANOSLEEP.SYNCS 0x989680 ;  /* 0x009896800000895d */ /* 0x008fea0003900000 */
[----:B------:R-:W3:Y:S02]  /*d790*/  @!P0 SYNCS.PHASECHK.TRANS64 P0, [R4+URZ+0x18], R11 ;  /* 0x0000180b040085a7 */ /* 0x000ee400080010ff */
[----:B---3--:R-:W-:Y:S05]  /*d7a0*/  @!P0 BRA `(.L_x_106) ;  /* 0xfffffffc00f08947 */ /* 0x008fea000383ffff */
[----:B------:R-:W-:Y:S05]  /*d7b0*/  BRA `(.L_x_107) ;  /* 0xffffff3800e07947 */ /* 0x000fea000383ffff */
.L_x_20:
[----:B---34-:R-:W-:Y:S02]  /*d7c0*/  MOV R4, UR4 ;  /* 0x0000000400047c02 */ /* 0x018fe40008000f00 */
[-C--:B------:R-:W-:Y:S02]  /*d7d0*/  MOV R10, R5.reuse ;  /* 0x00000005000a7202 */ /* 0x080fe40000000f00 */
[----:B------:R-:W-:-:S07]  /*d7e0*/  MOV R11, R5 ;  /* 0x00000005000b7202 */ /* 0x000fce0000000f00 */
.L_x_108:
[----:B--2---:R2:W3:Y:S02]  /*d7f0*/  SYNCS.PHASECHK.TRANS64.TRYWAIT P0, [R4+URZ+0xc0], R11 ;  /* 0x0000c00b040075a7 */ /* 0x0044e400080011ff */
[----:B---3--:R-:W-:Y:S05]  /*d800*/  @!P0 NANOSLEEP.SYNCS 0x989680 ;  /* 0x009896800000895d */ /* 0x008fea0003900000 */
[----:B------:R-:W3:Y:S02]  /*d810*/  @!P0 SYNCS.PHASECHK.TRANS64 P0, [R4+URZ+0xc0], R11 ;  /* 0x0000c00b040085a7 */ /* 0x000ee400080010ff */
[----:B---3--:R-:W-:Y:S05]  /*d820*/  @!P0 BRA `(.L_x_108) ;  /* 0xfffffffc00f08947 */ /* 0x008fea000383ffff */
[----:B------:R-:W-:Y:S05]  /*d830*/  BRA `(.L_x_109) ;  /* 0xffffff3c00187947 */ /* 0x000fea000383ffff */
.L_x_23:
[----:B------:R-:W-:Y:S02]  /*d840*/  MOV R5, UR4 ;  /* 0x0000000400057c02 */ /* 0x000fe40008000f00 */
[-C--:B------:R-:W-:Y:S02]  /*d850*/  MOV R10, R4.reuse ;  /* 0x00000004000a7202 */ /* 0x080fe40000000f00 */
[----:B------:R-:W-:-:S07]  /*d860*/  MOV R11, R4 ;  /* 0x00000004000b7202 */ /* 0x000fce0000000f00 */
.L_x_110:
[----:B--2---:R2:W3:Y:S02]  /*d870*/  SYNCS.PHASECHK.TRANS64.TRYWAIT P0, [R5+URZ+0xc0], R11 ;  /* 0x0000c00b050075a7 */ /* 0x0044e400080011ff */
[----:B---3--:R-:W-:Y:S05]  /*d880*/  @!P0 NANOSLEEP.SYNCS 0x989680 ;  /* 0x009896800000895d */ /* 0x008fea0003900000 */
[----:B------:R-:W3:Y:S02]  /*d890*/  @!P0 SYNCS.PHASECHK.TRANS64 P0, [R5+URZ+0xc0], R11 ;  /* 0x0000c00b050085a7 */ /* 0x000ee400080010ff */
[----:B---3--:R-:W-:Y:S05]  /*d8a0*/  @!P0 BRA `(.L_x_110) ;  /* 0xfffffffc00f08947 */ /* 0x008fea000383ffff */
[----:B------:R-:W-:Y:S05]  /*d8b0*/  BRA `(.L_x_111) ;  /* 0xffffff3c00a47947 */ /* 0x000fea000383ffff */
.L_x_25:
[----:B--2---:R-:W-:Y:S02]  /*d8c0*/  MOV R4, UR5 ;  /* 0x0000000500047c02 */ /* 0x004fe40008000f00 */
[-C--:B------:R-:W-:Y:S02]  /*d8d0*/  MOV R10, R5.reuse ;  /* 0x00000005000a7202 */ /* 0x080fe40000000f00 */
[----:B------:R-:W-:-:S07]  /*d8e0*/  MOV R11, R5 ;  /* 0x00000005000b7202 */ /* 0x000fce0000000f00 */
.L_x_112:
[----:B--2---:R2:W3:Y:S02]  /*d8f0*/  SYNCS.PHASECHK.TRANS64.TRYWAIT P0, [R4+URZ+0xc0], R11 ;  /* 0x0000c00b040075a7 */ /* 0x0044e400080011ff */
[----:B---3--:R-:W-:Y:S05]  /*d900*/  @!P0 NANOSLEEP.SYNCS 0x989680 ;  /* 0x009896800000895d */ /* 0x008fea0003900000 */
[----:B------:R-:W3:Y:S02]  /*d910*/  @!P0 SYNCS.PHASECHK.TRANS64 P0, [R4+URZ+0xc0], R11 ;  /* 0x0000c00b040085a7 */ /* 0x000ee400080010ff */
[----:B---3--:R-:W-:Y:S05]  /*d920*/  @!P0 BRA `(.L_x_112) ;  /* 0xfffffffc00f08947 */ /* 0x008fea000383ffff */
[----:B------:R-:W-:Y:S05]  /*d930*/  BRA `(.L_x_113) ;  /* 0xffffff3c00b07947 */ /* 0x000fea000383ffff */
.L_x_29:
[----:B------:R-:W-:Y:S02]  /*d940*/  MOV R4, UR5 ;  /* 0x0000000500047c02 */ /* 0x000fe40008000f00 */
[----:B------:R-:W-:-:S07]  /*d950*/  MOV R11, R10 ;  /* 0x0000000a000b7202 */ /* 0x000fce0000000f00 */
.L_x_114:
[----:B-1----:R1:W2:Y:S02]  /*d960*/  SYNCS.PHASECHK.TRANS64.TRYWAIT P0, [R4+URZ+0xc0], R11 ;  /* 0x0000c00b040075a7 */ /* 0x0022a400080011ff */
[----:B--2---:R-:W-:Y:S05]  /*d970*/  @!P0 NANOSLEEP.SYNCS 0x989680 ;  /* 0x009896800000895d */ /* 0x004fea0003900000 */
[----:B------:R-:W2:Y:S02]  /*d980*/  @!P0 SYNCS.PHASECHK.TRANS64 P0, [R4+URZ+0xc0], R11 ;  /* 0x0000c00b040085a7 */ /* 0x000ea400080010ff */
[----:B--2---:R-:W-:Y:S05]  /*d990*/  @!P0 BRA `(.L_x_114) ;  /* 0xfffffffc00f08947 */ /* 0x004fea000383ffff */
[----:B------:R-:W-:Y:S05]  /*d9a0*/  BRA `(.L_x_115) ;  /* 0xffffff4400a47947 */ /* 0x000fea000383ffff */
.L_x_31:
[----:B------:R-:W-:Y:S02]  /*d9b0*/  MOV R4, UR4 ;  /* 0x0000000400047c02 */ /* 0x000fe40008000f00 */
[----:B------:R-:W-:-:S07]  /*d9c0*/  MOV R9, R8 ;  /* 0x0000000800097202 */ /* 0x000fce0000000f00 */
.L_x_116:
[----:B-1----:R1:W2:Y:S02]  /*d9d0*/  SYNCS.PHASECHK.TRANS64.TRYWAIT P0, [R4+URZ+0x18], R9 ;  /* 0x00001809040075a7 */ /* 0x0022a400080011ff */
[----:B--2---:R-:W-:Y:S05]  /*d9e0*/  @!P0 NANOSLEEP.SYNCS 0x989680 ;  /* 0x009896800000895d */ /* 0x004fea0003900000 */
[----:B------:R-:W2:Y:S02]  /*d9f0*/  @!P0 SYNCS.PHASECHK.TRANS64 P0, [R4+URZ+0x18], R9 ;  /* 0x00001809040085a7 */ /* 0x000ea400080010ff */
[----:B--2---:R-:W-:Y:S05]  /*da00*/  @!P0 BRA `(.L_x_116) ;  /* 0xfffffffc00f08947 */ /* 0x004fea000383ffff */
[----:B------:R-:W-:Y:S05]  /*da10*/  BRA `(.L_x_117) ;  /* 0xffffff4400a87947 */ /* 0x000fea000383ffff */
.L_x_33:
[----:B-1----:R-:W-:Y:S02]  /*da20*/  MOV R4, UR4 ;  /* 0x0000000400047c02 */ /* 0x002fe40008000f00 */
[----:B------:R-:W-:-:S07]  /*da30*/  MOV R9, R8 ;  /* 0x0000000800097202 */ /* 0x000fce0000000f00 */
.L_x_118:
[----:B-1----:R1:W2:Y:S02]  /*da40*/  SYNCS.PHASECHK.TRANS64.TRYWAIT P0, [R4+URZ+0x18], R9 ;  /* 0x00001809040075a7 */ /* 0x0022a400080011ff */
[----:B--2---:R-:W-:Y:S05]  /*da50*/  @!P0 NANOSLEEP.SYNCS 0x989680 ;  /* 0x009896800000895d */ /* 0x004fea0003900000 */
[----:B------:R-:W2:Y:S02]  /*da60*/  @!P0 SYNCS.PHASECHK.TRANS64 P0, [R4+URZ+0x18], R9 ;  /* 0x00001809040085a7 */ /* 0x000ea400080010ff */
[----:B--2---:R-:W-:Y:S05]  /*da70*/  @!P0 BRA `(.L_x_118) ;  /* 0xfffffffc00f08947 */ /* 0x004fea000383ffff */
[----:B------:R-:W-:Y:S05]  /*da80*/  BRA `(.L_x_32) ;  /* 0xffffff4400ac7947 */ /* 0x000fea000383ffff */
.L_x_40:
[----:B------:R-:W-:-:S07]  /*da90*/  MOV R13, R12 ;  /* 0x0000000c000d7202 */ /* 0x000fce0000000f00 */
.L_x_119:
[----:B-1----:R1:W2:Y:S02]  /*daa0*/  SYNCS.PHASECHK.TRANS64.TRYWAIT P0, [R5+URZ], R13 ;  /* 0x0000000d050075a7 */ /* 0x0022a400080011ff */
[----:B--2---:R-:W-:Y:S05]  /*dab0*/  @!P0 NANOSLEEP.SYNCS 0x989680 ;  /* 0x009896800000895d */ /* 0x004fea0003900000 */
[----:B------:R-:W2:Y:S02]  /*dac0*/  @!P0 SYNCS.PHASECHK.TRANS64 P0, [R5+URZ], R13 ;  /* 0x0000000d050085a7 */ /* 0x000ea400080010ff */
[----:B--2---:R-:W-:Y:S05]  /*dad0*/  @!P0 BRA `(.L_x_119) ;  /* 0xfffffffc00f08947 */ /* 0x004fea000383ffff */
[----:B------:R-:W-:Y:S05]  /*dae0*/  BRA `(.L_x_39) ;  /* 0xffffff4800847947 */ /* 0x000fea000383ffff */
.L_x_43:
[----:B------:R-:W-:-:S07]  /*daf0*/  MOV R5, R4 ;  /* 0x0000000400057202 */ /* 0x000fce0000000f00 */
.L_x_120:
[----:B-1----:R1:W2:Y:S02]  /*db00*/  SYNCS.PHASECHK.TRANS64.TRYWAIT P0, [R7+URZ], R5 ;  /* 0x00000005070075a7 */ /* 0x0022a400080011ff */
[----:B--2---:R-:W-:Y:S05]  /*db10*/  @!P0 NANOSLEEP.SYNCS 0x989680 ;  /* 0x009896800000895d */ /* 0x004fea0003900000 */
[----:B------:R-:W2:Y:S02]  /*db20*/  @!P0 SYNCS.PHASECHK.TRANS64 P0, [R7+URZ], R5 ;  /* 0x00000005070085a7 */ /* 0x000ea400080010ff */
[----:B--2---:R-:W-:Y:S05]  /*db30*/  @!P0 BRA `(.L_x_120) ;  /* 0xfffffffc00f08947 */ /* 0x004fea000383ffff */
[----:B------:R-:W-:Y:S05]  /*db40*/  BRA `(.L_x_42) ;  /* 0xffffff4800f87947 */ /* 0x000fea000383ffff */
.L_x_46:
[----:B------:R-:W-:Y:S02]  /*db50*/  MOV R4, UR16 ;  /* 0x0000001000047c02 */ /* 0x000fe40008000f00 */
[----:B------:R-:W-:-:S07]  /*db60*/  MOV R9, R8 ;  /* 0x0000000800097202 */ /* 0x000fce0000000f00 */
.L_x_121:
[----:B-1----:R1:W3:Y:S02]  /*db70*/  SYNCS.PHASECHK.TRANS64.TRYWAIT P0, [R4+URZ], R9 ;  /* 0x00000009040075a7 */ /* 0x0022e400080011ff */
[----:B---3--:R-:W-:Y:S05]  /*db80*/  @!P0 NANOSLEEP.SYNCS 0x989680 ;  /* 0x009896800000895d */ /* 0x008fea0003900000 */
[----:B------:R-:W3:Y:S02]  /*db90*/  @!P0 SYNCS.PHASECHK.TRANS64 P0, [R4+URZ], R9 ;  /* 0x00000009040085a7 */ /* 0x000ee400080010ff */
[----:B---3--:R-:W-:Y:S05]  /*dba0*/  @!P0 BRA `(.L_x_121) ;  /* 0xfffffffc00f08947 */ /* 0x008fea000383ffff */
[----:B------:R-:W-:Y:S05]  /*dbb0*/  BRA `(.L_x_122) ;  /* 0xffffff5000d47947 */ /* 0x000fea000383ffff */
.L_x_47:
[----:B------:R-:W-:Y:S02]  /*dbc0*/  MOV R10, UR4 ;  /* 0x00000004000a7c02 */ /* 0x000fe40008000f00 */
[----:B------:R-:W-:Y:S02]  /*dbd0*/  MOV R11, UR4 ;  /* 0x00000004000b7c02 */ /* 0x000fe40008000f00 */
[----:B------:R-:W-:-:S07]  /*dbe0*/  MOV R4, UR20 ;  /* 0x0000001400047c02 */ /* 0x000fce0008000f00 */
.L_x_123:
[----:B-1----:R1:W3:Y:S02]  /*dbf0*/  SYNCS.PHASECHK.TRANS64.TRYWAIT P0, [R4+URZ+0x20], R11 ;  /* 0x0000200b040075a7 */ /* 0x0022e400080011ff */
[----:B---3--:R-:W-:Y:S05]  /*dc00*/  @!P0 NANOSLEEP.SYNCS 0x989680 ;  /* 0x009896800000895d */ /* 0x008fea0003900000 */
[----:B------:R-:W3:Y:S02]  /*dc10*/  @!P0 SYNCS.PHASECHK.TRANS64 P0, [R4+URZ+0x20], R11 ;  /* 0x0000200b040085a7 */ /* 0x000ee400080010ff */
[----:B---3--:R-:W-:Y:S05]  /*dc20*/  @!P0 BRA `(.L_x_123) ;  /* 0xfffffffc00f08947 */ /* 0x008fea000383ffff */
[----:B------:R-:W-:Y:S05]  /*dc30*/  BRA `(.L_x_124) ;  /* 0xffffff5000c87947 */ /* 0x000fea000383ffff */
.L_x_48:
[----:B------:R-:W-:Y:S02]  /*dc40*/  MOV R5, UR16 ;  /* 0x0000001000057c02 */ /* 0x000fe40008000f00 */
[----:B------:R-:W-:-:S07]  /*dc50*/  MOV R9, R8 ;  /* 0x0000000800097202 */ /* 0x000fce0000000f00 */
.L_x_125:
[----:B-1----:R1:W3:Y:S02]  /*dc60*/  SYNCS.PHASECHK.TRANS64.TRYWAIT P0, [R5+URZ+0x8], R9 ;  /* 0x00000809050075a7 */ /* 0x0022e400080011ff */
[----:B---3--:R-:W-:Y:S05]  /*dc70*/  @!P0 NANOSLEEP.SYNCS 0x989680 ;  /* 0x009896800000895d */ /* 0x008fea0003900000 */
[----:B------:R-:W3:Y:S02]  /*dc80*/  @!P0 SYNCS.PHASECHK.TRANS64 P0, [R5+URZ+0x8], R9 ;  /* 0x00000809050085a7 */ /* 0x000ee400080010ff */
[----:B---3--:R-:W-:Y:S05]  /*dc90*/  @!P0 BRA `(.L_x_125) ;  /* 0xfffffffc00f08947 */ /* 0x008fea000383ffff */
[----:B------:R-:W-:Y:S05]  /*dca0*/  BRA `(.L_x_126) ;  /* 0xffffff5400507947 */ /* 0x000fea000383ffff */
.L_x_50:
[----:B------:R-:W-:Y:S02]  /*dcb0*/  MOV R12, UR4 ;  /* 0x00000004000c7c02 */ /* 0x000fe40008000f00 */
[----:B------:R-:W-:Y:S02]  /*dcc0*/  MOV R13, UR4 ;  /* 0x00000004000d7c02 */ /* 0x000fe40008000f00 */
[----:B------:R-:W-:Y:S07]  /*dcd0*/  MOV R11, UR17 ;  /* 0x00000011000b7c02 */ /* 0x000fee0008000f00 */
.L_x_127:
[----:B-1----:R1:W3:Y:S02]  /*dce0*/  SYNCS.PHASECHK.TRANS64.TRYWAIT P0, [R11+URZ], R13 ;  /* 0x0000000d0b0075a7 */ /* 0x0022e400080011ff */
[----:B---3--:R-:W-:Y:S05]  /*dcf0*/  @!P0 NANOSLEEP.SYNCS 0x989680 ;  /* 0x009896800000895d */ /* 0x008fea0003900000 */
[----:B------:R-:W3:Y:S02]  /*dd00*/  @!P0 SYNCS.PHASECHK.TRANS64 P0, [R11+URZ], R13 ;  /* 0x0000000d0b0085a7 */ /* 0x000ee400080010ff */
[----:B---3--:R-:W-:Y:S05]  /*dd10*/  @!P0 BRA `(.L_x_127) ;  /* 0xfffffffc00f08947 */ /* 0x008fea000383ffff */
[----:B------:R-:W-:Y:S05]  /*dd20*/  BRA `(.L_x_128) ;  /* 0xffffff5400e47947 */ /* 0x000fea000383ffff */
.L_x_51:
[----:B------:R-:W-:Y:S02]  /*dd30*/  MOV R13, UR16 ;  /* 0x00000010000d7c02 */ /* 0x000fe40008000f00 */
[-C--:B------:R-:W-:Y:S02]  /*dd40*/  MOV R30, R15.reuse ;  /* 0x0000000f001e7202 */ /* 0x080fe40000000f00 */
[----:B------:R-:W-:Y:S07]  /*dd50*/  MOV R31, R15 ;  /* 0x0000000f001f7202 */ /* 0x000fee0000000f00 */
.L_x_129:
[----:B-1----:R1:W3:Y:S02]  /*dd60*/  SYNCS.PHASECHK.TRANS64.TRYWAIT P0, [R13+URZ+0x170], R31 ;  /* 0x0001701f0d0075a7 */ /* 0x0022e400080011ff */
[----:B---3--:R-:W-:Y:S05]  /*dd70*/  @!P0 NANOSLEEP.SYNCS 0x989680 ;  /* 0x009896800000895d */ /* 0x008fea0003900000 */
[----:B------:R-:W3:Y:S02]  /*dd80*/  @!P0 SYNCS.PHASECHK.TRANS64 P0, [R13+URZ+0x170], R31 ;  /* 0x0001701f0d0085a7 */ /* 0x000ee400080010ff */
[----:B---3--:R-:W-:Y:S05]  /*dd90*/  @!P0 BRA `(.L_x_129) ;  /* 0xfffffffc00f08947 */ /* 0x008fea000383ffff */
[----:B------:R-:W-:Y:S05]  /*dda0*/  BRA `(.L_x_130) ;  /* 0xffffff5400e87947 */ /* 0x000fea000383ffff */
.L_x_52:
[----:B-1----:R-:W-:Y:S02]  /*ddb0*/  MOV R13, UR16 ;  /* 0x00000010000d7c02 */ /* 0x002fe40008000f00 */
[-C--:B------:R-:W-:Y:S02]  /*ddc0*/  MOV R30, R15.reuse ;  /* 0x0000000f001e7202 */ /* 0x080fe40000000f00 */
[----:B------:R-:W-:Y:S07]  /*ddd0*/  MOV R31, R15 ;  /* 0x0000000f001f7202 */ /* 0x000fee0000000f00 */
.L_x_131:
[----:B-1----:R1:W3:Y:S02]  /*dde0*/  SYNCS.PHASECHK.TRANS64.TRYWAIT P0, [R13+URZ+0x180], R31 ;  /* 0x0001801f0d0075a7 */ /* 0x0022e400080011ff */
[----:B---3--:R-:W-:Y:S05]  /*ddf0*/  @!P0 NANOSLEEP.SYNCS 0x989680 ;  /* 0x009896800000895d */ /* 0x008fea0003900000 */
[----:B------:R-:W3:Y:S02]  /*de00*/  @!P0 SYNCS.PHASECHK.TRANS64 P0, [R13+URZ+0x180], R31 ;  /* 0x0001801f0d0085a7 */ /* 0x000ee400080010ff */
[----:B---3--:R-:W-:Y:S05]  /*de10*/  @!P0 BRA `(.L_x_131) ;  /* 0xfffffffc00f08947 */ /* 0x008fea000383ffff */
[----:B------:R-:W-:Y:S05]  /*de20*/  BRA `(.L_x_132) ;  /* 0xffffff58002c7947 */ /* 0x000fea000383ffff */
.L_x_53:
[----:B------:R-:W-:Y:S02]  /*de30*/  MOV R12, UR4 ;  /* 0x00000004000c7c02 */ /* 0x000fe40008000f00 */
[----:B-1----:R-:W-:Y:S02]  /*de40*/  MOV R13, UR4 ;  /* 0x00000004000d7c02 */ /* 0x002fe40008000f00 */
[----:B------:R-:W-:Y:S07]  /*de50*/  MOV R11, UR25 ;  /* 0x00000019000b7c02 */ /* 0x000fee0008000f00 */
.L_x_133:
[----:B-1----:R1:W3:Y:S02]  /*de60*/  SYNCS.PHASECHK.TRANS64.TRYWAIT P0, [R11+URZ], R13 ;  /* 0x0000000d0b0075a7 */ /* 0x0022e400080011ff */
[----:B---3--:R-:W-:Y:S05]  /*de70*/  @!P0 NANOSLEEP.SYNCS 0x989680 ;  /* 0x009896800000895d */ /* 0x008fea0003900000 */
[----:B------:R-:W3:Y:S02]  /*de80*/  @!P0 SYNCS.PHASECHK.TRANS64 P0, [R11+URZ], R13 ;  /* 0x0000000d0b0085a7 */ /* 0x000ee400080010ff */
[----:B---3--:R-:W-:Y:S05]  /*de90*/  @!P0 BRA `(.L_x_133) ;  /* 0xfffffffc00f08947 */ /* 0x008fea000383ffff */
[----:B------:R-:W-:Y:S05]  /*dea0*/  BRA `(.L_x_134) ;  /* 0xffffff5800487947 */ /* 0x000fea000383ffff */
.L_x_54:
[----:B------:R-:W-:Y:S02]  /*deb0*/  MOV R13, UR16 ;  /* 0x00000010000d7c02 */ /* 0x000fe40008000f00 */
[-C--:B------:R-:W-:Y:S02]  /*dec0*/  MOV R30, R15.reuse ;  /* 0x0000000f001e7202 */ /* 0x080fe40000000f00 */
[----:B------:R-:W-:Y:S07]  /*ded0*/  MOV R31, R15 ;  /* 0x0000000f001f7202 */ /* 0x000fee0000000f00 */
.L_x_135:
[----:B-1----:R1:W3:Y:S02]  /*dee0*/  SYNCS.PHASECHK.TRANS64.TRYWAIT P0, [R13+URZ+0x178], R31 ;  /* 0x0001781f0d0075a7 */ /* 0x0022e400080011ff */
[----:B---3--:R-:W-:Y:S05]  /*def0*/  @!P0 NANOSLEEP.SYNCS 0x989680 ;  /* 0x009896800000895d */ /* 0x008fea0003900000 */
[----:B------:R-:W3:Y:S02]  /*df00*/  @!P0 SYNCS.PHASECHK.TRANS64 P0, [R13+URZ+0x178], R31 ;  /* 0x0001781f0d0085a7 */ /* 0x000ee400080010ff */
[----:B---3--:R-:W-:Y:S05]  /*df10*/  @!P0 BRA `(.L_x_135) ;  /* 0xfffffffc00f08947 */ /* 0x008fea000383ffff */
[----:B------:R-:W-:Y:S05]  /*df20*/  BRA `(.L_x_136) ;  /* 0xffffff5800b47947 */ /* 0x000fea000383ffff */
.L_x_55:
[----:B------:R-:W-:Y:S02]  /*df30*/  MOV R11, UR16 ;  /* 0x00000010000b7c02 */ /* 0x000fe40008000f00 */
[-C--:B------:R-:W-:Y:S02]  /*df40*/  MOV R12, R15.reuse ;  /* 0x0000000f000c7202 */ /* 0x080fe40000000f00 */
[----:B-1----:R-:W-:Y:S07]  /*df50*/  MOV R13, R15 ;  /* 0x0000000f000d7202 */ /* 0x002fee0000000f00 */
.L_x_137:
[----:B-1----:R1:W3:Y:S02]  /*df60*/  SYNCS.PHASECHK.TRANS64.TRYWAIT P0, [R11+URZ+0x188], R13 ;  /* 0x0001880d0b0075a7 */ /* 0x0022e400080011ff */
[----:B---3--:R-:W-:Y:S05]  /*df70*/  @!P0 NANOSLEEP.SYNCS 0x989680 ;  /* 0x009896800000895d */ /* 0x008fea0003900000 */
[----:B------:R-:W3:Y:S02]  /*df80*/  @!P0 SYNCS.PHASECHK.TRANS64 P0, [R11+URZ+0x188], R13 ;  /* 0x0001880d0b0085a7 */ /* 0x000ee400080010ff */
[----:B---3--:R-:W-:Y:S05]  /*df90*/  @!P0 BRA `(.L_x_137) ;  /* 0xfffffffc00f08947 */ /* 0x008fea000383ffff */
[----:B------:R-:W-:Y:S05]  /*dfa0*/  BRA `(.L_x_138) ;  /* 0xffffff5800cc7947 */ /* 0x000fea000383ffff */
.L_x_57:
[----:B------:R-:W-:Y:S02]  /*dfb0*/  MOV R8, UR4 ;  /* 0x0000000400087c02 */ /* 0x000fe40008000f00 */
[----:B------:R-:W-:Y:S02]  /*dfc0*/  MOV R9, UR4 ;  /* 0x0000000400097c02 */ /* 0x000fe40008000f00 */
[----:B------:R-:W-:-:S07]  /*dfd0*/  MOV R4, UR11 ;  /* 0x0000000b00047c02 */ /* 0x000fce0008000f00 */
.L_x_139:
[----:B-1----:R1:W3:Y:S02]  /*dfe0*/  SYNCS.PHASECHK.TRANS64.TRYWAIT P0, [R4+URZ+0x20], R9 ;  /* 0x00002009040075a7 */ /* 0x0022e400080011ff */
[----:B---3--:R-:W-:Y:S05]  /*dff0*/  @!P0 NANOSLEEP.SYNCS 0x989680 ;  /* 0x009896800000895d */ /* 0x008fea0003900000 */
[----:B------:R-:W3:Y:S02]  /*e000*/  @!P0 SYNCS.PHASECHK.TRANS64 P0, [R4+URZ+0x20], R9 ;  /* 0x00002009040085a7 */ /* 0x000ee400080010ff */
[----:B---3--:R-:W-:Y:S05]  /*e010*/  @!P0 BRA `(.L_x_139) ;  /* 0xfffffffc00f08947 */ /* 0x008fea000383ffff */
[----:B------:R-:W-:Y:S05]  /*e020*/  BRA `(.L_x_140) ;  /* 0xffffff5c00487947 */ /* 0x000fea000383ffff */
.L_x_58:
[----:B------:R-:W-:Y:S02]  /*e030*/  MOV R7, UR16 ;  /* 0x0000001000077c02 */ /* 0x000fe40008000f00 */
[----:B------:R-:W-:-:S07]  /*e040*/  MOV R9, R8 ;  /* 0x0000000800097202 */ /* 0x000fce0000000f00 */
.L_x_141:
[----:B-1----:R1:W3:Y:S02]  /*e050*/  SYNCS.PHASECHK.TRANS64.TRYWAIT P0, [R7+URZ+0x170], R9 ;  /* 0x00017009070075a7 */ /* 0x0022e400080011ff */
[----:B---3--:R-:W-:Y:S05]  /*e060*/  @!P0 NANOSLEEP.SYNCS 0x989680 ;  /* 0x009896800000895d */ /* 0x008fea0003900000 */
[----:B------:R-:W3:Y:S02]  /*e070*/  @!P0 SYNCS.PHASECHK.TRANS64 P0, [R7+URZ+0x170], R9 ;  /* 0x00017009070085a7 */ /* 0x000ee400080010ff */
[----:B---3--:R-:W-:Y:S05]  /*e080*/  @!P0 BRA `(.L_x_141) ;  /* 0xfffffffc00f08947 */ /* 0x008fea000383ffff */
[----:B------:R-:W-:Y:S05]  /*e090*/  BRA `(.L_x_142) ;  /* 0xffffff5c00507947 */ /* 0x000fea000383ffff */
.L_x_59:
[----:B-1----:R-:W-:Y:S02]  /*e0a0*/  MOV R7, UR16 ;  /* 0x0000001000077c02 */ /* 0x002fe40008000f00 */
[----:B------:R-:W-:-:S07]  /*e0b0*/  MOV R9, R8 ;  /* 0x0000000800097202 */ /* 0x000fce0000000f00 */
.L_x_143:
[----:B-1----:R1:W3:Y:S02]  /*e0c0*/  SYNCS.PHASECHK.TRANS64.TRYWAIT P0, [R7+URZ+0x180], R9 ;  /* 0x00018009070075a7 */ /* 0x0022e400080011ff */
[----:B---3--:R-:W-:Y:S05]  /*e0d0*/  @!P0 NANOSLEEP.SYNCS 0x989680 ;  /* 0x009896800000895d */ /* 0x008fea0003900000 */
[----:B------:R-:W3:Y:S02]  /*e0e0*/  @!P0 SYNCS.PHASECHK.TRANS64 P0, [R7+URZ+0x180], R9 ;  /* 0x00018009070085a7 */ /* 0x000ee400080010ff */
[----:B---3--:R-:W-:Y:S05]  /*e0f0*/  @!P0 BRA `(.L_x_143) ;  /* 0xfffffffc00f08947 */ /* 0x008fea000383ffff */
[----:B------:R-:W-:Y:S05]  /*e100*/  BRA `(.L_x_144) ;  /* 0xffffff5c00a47947 */ /* 0x000fea000383ffff */
.L_x_60:
[----:B-1----:R-:W-:Y:S02]  /*e110*/  MOV R7, UR16 ;  /* 0x0000001000077c02 */ /* 0x002fe40008000f00 */
[----:B------:R-:W-:-:S07]  /*e120*/  MOV R9, R8 ;  /* 0x0000000800097202 */ /* 0x000fce0000000f00 */
.L_x_145:
[----:B-1----:R1:W3:Y:S02]  /*e130*/  SYNCS.PHASECHK.TRANS64.TRYWAIT P0, [R7+URZ+0x178], R9 ;  /* 0x00017809070075a7 */ /* 0x0022e400080011ff */
[----:B---3--:R-:W-:Y:S05]  /*e140*/  @!P0 NANOSLEEP.SYNCS 0x989680 ;  /* 0x009896800000895d */ /* 0x008fea0003900000 */
[----:B------:R-:W3:Y:S02]  /*e150*/  @!P0 SYNCS.PHASECHK.TRANS64 P0, [R7+URZ+0x178], R9 ;  /* 0x00017809070085a7 */ /* 0x000ee400080010ff */
[----:B---3--:R-:W-:Y:S05]  /*e160*/  @!P0 BRA `(.L_x_145) ;  /* 0xfffffffc00f08947 */ /* 0x008fea000383ffff */
[----:B------:R-:W-:Y:S05]  /*e170*/  BRA `(.L_x_146) ;  /* 0xffffff5c00bc7947 */ /* 0x000fea000383ffff */
.L_x_61:
[----:B-1----:R-:W-:Y:S02]  /*e180*/  MOV R7, UR16 ;  /* 0x0000001000077c02 */ /* 0x002fe40008000f00 */
[----:B------:R-:W-:-:S07]  /*e190*/  MOV R9, R8 ;  /* 0x0000000800097202 */ /* 0x000fce0000000f00 */
.L_x_147:
[----:B-1----:R1:W3:Y:S02]  /*e1a0*/  SYNCS.PHASECHK.TRANS64.TRYWAIT P0, [R7+URZ+0x188], R9 ;  /* 0x00018809070075a7 */ /* 0x0022e400080011ff */
[----:B---3--:R-:W-:Y:S05]  /*e1b0*/  @!P0 NANOSLEEP.SYNCS 0x989680 ;  /* 0x009896800000895d */ /* 0x008fea0003900000 */
[----:B------:R-:W3:Y:S02]  /*e1c0*/  @!P0 SYNCS.PHASECHK.TRANS64 P0, [R7+URZ+0x188], R9 ;  /* 0x00018809070085a7 */ /* 0x000ee400080010ff */
[----:B---3--:R-:W-:Y:S05]  /*e1d0*/  @!P0 BRA `(.L_x_147) ;  /* 0xfffffffc00f08947 */ /* 0x008fea000383ffff */
[----:B------:R-:W-:Y:S05]  /*e1e0*/  BRA `(.L_x_148) ;  /* 0xffffff5c00ec7947 */ /* 0x000fea000383ffff */
.L_x_63:
[----:B------:R-:W-:-:S07]  /*e1f0*/  MOV R4, UR16 ;  /* 0x0000001000047c02 */ /* 0x000fce0008000f00 */
.L_x_149:
[----:B-1----:R1:W3:Y:S02]  /*e200*/  SYNCS.PHASECHK.TRANS64.TRYWAIT P0, [R4+URZ+0x220], RZ ;  /* 0x000220ff040075a7 */ /* 0x0022e400080011ff */
[----:B---3--:R-:W-:Y:S05]  /*e210*/  @!P0 NANOSLEEP.SYNCS 0x989680 ;  /* 0x009896800000895d */ /* 0x008fea0003900000 */
[----:B------:R-:W3:Y:S02]  /*e220*/  @!P0 SYNCS.PHASECHK.TRANS64 P0, [R4+URZ+0x220], RZ ;  /* 0x000220ff040085a7 */ /* 0x000ee400080010ff */
[----:B---3--:R-:W-:Y:S05]  /*e230*/  @!P0 BRA `(.L_x_149) ;  /* 0xfffffffc00f08947 */ /* 0x008fea000383ffff */
[----:B------:R-:W-:Y:S05]  /*e240*/  BRA `(.L_x_150) ;  /* 0xffffff6000707947 */ /* 0x000fea000383ffff */
.L_x_69:
[----:B------:R-:W-:Y:S02]  /*e250*/  MOV R4, UR7 ;  /* 0x0000000700047c02 */ /* 0x000fe40008000f00 */
[-C--:B------:R-:W-:Y:S02]  /*e260*/  MOV R10, R7.reuse ;  /* 0x00000007000a7202 */ /* 0x080fe40000000f00 */
[----:B------:R-:W-:-:S07]  /*e270*/  MOV R11, R7 ;  /* 0x00000007000b7202 */ /* 0x000fce0000000f00 */
.L_x_151:
[----:B--2---:R2:W4:Y:S02]  /*e280*/  SYNCS.PHASECHK.TRANS64.TRYWAIT P0, [R4+URZ+0x1e0], R11 ;  /* 0x0001e00b040075a7 */ /* 0x00452400080011ff */
[----:B----4-:R-:W-:Y:S05]  /*e290*/  @!P0 NANOSLEEP.SYNCS 0x989680 ;  /* 0x009896800000895d */ /* 0x010fea0003900000 */
[----:B------:R-:W4:Y:S02]  /*e2a0*/  @!P0 SYNCS.PHASECHK.TRANS64 P0, [R4+URZ+0x1e0], R11 ;  /* 0x0001e00b040085a7 */ /* 0x000f2400080010ff */
[----:B----4-:R-:W-:Y:S05]  /*e2b0*/  @!P0 BRA `(.L_x_151) ;  /* 0xfffffffc00f08947 */ /* 0x010fea000383ffff */
[----:B------:R-:W-:Y:S05]  /*e2c0*/  BRA `(.L_x_152) ;  /* 0xffffff6800107947 */ /* 0x000fea000383ffff */
.L_x_70:
[----:B------:R-:W-:Y:S02]  /*e2d0*/  MOV R4, UR7 ;  /* 0x0000000700047c02 */ /* 0x000fe40008000f00 */
[-C--:B------:R-:W-:Y:S02]  /*e2e0*/  MOV R10, R7.reuse ;  /* 0x00000007000a7202 */ /* 0x080fe40000000f00 */
[----:B------:R-:W-:-:S07]  /*e2f0*/  MOV R11, R7 ;  /* 0x00000007000b7202 */ /* 0x000fce0000000f00 */
.L_x_153:
[----:B--2---:R2:W4:Y:S02]  /*e300*/  SYNCS.PHASECHK.TRANS64.TRYWAIT P0, [R4+URZ+0x1e8], R11 ;  /* 0x0001e80b040075a7 */ /* 0x00452400080011ff */
[----:B----4-:R-:W-:Y:S05]  /*e310*/  @!P0 NANOSLEEP.SYNCS 0x989680 ;  /* 0x009896800000895d */ /* 0x010fea0003900000 */
[----:B------:R-:W4:Y:S02]  /*e320*/  @!P0 SYNCS.PHASECHK.TRANS64 P0, [R4+URZ+0x1e8], R11 ;  /* 0x0001e80b040085a7 */ /* 0x000f2400080010ff */
[----:B----4-:R-:W-:Y:S05]  /*e330*/  @!P0 BRA `(.L_x_153) ;  /* 0xfffffffc00f08947 */ /* 0x010fea000383ffff */
[----:B------:R-:W-:Y:S05]  /*e340*/  BRA `(.L_x_154) ;  /* 0xffffff6800007947 */ /* 0x000fea000383ffff */
.L_x_75:
[----:B------:R-:W-:Y:S02]  /*e350*/  MOV R6, UR6 ;  /* 0x0000000600067c02 */ /* 0x000fe40008000f00 */
[----:B------:R-:W-:-:S07]  /*e360*/  MOV R7, UR6 ;  /* 0x0000000600077c02 */ /* 0x000fce0008000f00 */
.L_x_155:
[----:B--2---:R2:W3:Y:S02]  /*e370*/  SYNCS.PHASECHK.TRANS64.TRYWAIT P0, [UR7], R7 ;  /* 0x00000007ff0075a7 */ /* 0x0044e40008001107 */
[----:B---3--:R-:W-:Y:S05]  /*e380*/  @!P0 NANOSLEEP.SYNCS 0x989680 ;  /* 0x009896800000895d */ /* 0x008fea0003900000 */
[----:B------:R-:W3:Y:S02]  /*e390*/  @!P0 SYNCS.PHASECHK.TRANS64 P0, [UR7], R7 ;  /* 0x00000007ff0085a7 */ /* 0x000ee40008001007 */
[----:B---3--:R-:W-:Y:S05]  /*e3a0*/  @!P0 BRA `(.L_x_155) ;  /* 0xfffffffc00f08947 */ /* 0x008fea000383ffff */
[----:B------:R-:W-:Y:S05]  /*e3b0*/  BRA `(.L_x_156) ;  /* 0xffffff6c00b87947 */ /* 0x000fea000383ffff */
.L_x_76:
[----:B------:R-:W-:Y:S01]  /*e3c0*/  UIADD3 UR4, UPT, UPT, UR4, 0x160, URZ ;  /* 0x0000016004047890 */ /* 0x000fe2000fffe0ff */
[----:B------:R-:W-:Y:S02]  /*e3d0*/  MOV R6, UR5 ;  /* 0x0000000500067c02 */ /* 0x000fe40008000f00 */
[----:B--2---:R-:W-:-:S03]  /*e3e0*/  MOV R7, UR5 ;  /* 0x0000000500077c02 */ /* 0x004fc60008000f00 */
[----:B------:R-:W-:-:S07]  /*e3f0*/  MOV R4, UR4 ;  /* 0x0000000400047c02 */ /* 0x000fce0008000f00 */
.L_x_157:
[----:B--2---:R2:W3:Y:S02]  /*e400*/  SYNCS.PHASECHK.TRANS64.TRYWAIT P0, [R4+URZ], R7 ;  /* 0x00000007040075a7 */ /* 0x0044e400080011ff */
[----:B---3--:R-:W-:Y:S05]  /*e410*/  @!P0 NANOSLEEP.SYNCS 0x989680 ;  /* 0x009896800000895d */ /* 0x008fea0003900000 */
[----:B------:R-:W3:Y:S02]  /*e420*/  @!P0 SYNCS.PHASECHK.TRANS64 P0, [R4+URZ], R7 ;  /* 0x00000007040085a7 */ /* 0x000ee400080010ff */
[----:B---3--:R-:W-:Y:S05]  /*e430*/  @!P0 BRA `(.L_x_157) ;  /* 0xfffffffc00f08947 */ /* 0x008fea000383ffff */
[----:B------:R-:W-:Y:S05]  /*e440*/  BRA `(.L_x_158) ;  /* 0xffffff6c00b07947 */ /* 0x000fea000383ffff */
.L_x_77:
[----:B------:R-:W-:Y:S02]  /*e450*/  MOV R4, UR4 ;  /* 0x0000000400047c02 */ /* 0x000fe40008000f00 */
[----:B------:R-:W-:-:S07]  /*e460*/  MOV R5, UR4 ;  /* 0x0000000400057c02 */ /* 0x000fce0008000f00 */
.L_x_159:
[----:B--2---:R2:W3:Y:S02]  /*e470*/  SYNCS.PHASECHK.TRANS64.TRYWAIT P0, [UR7], R5 ;  /* 0x00000005ff0075a7 */ /* 0x0044e40008001107 */
[----:B---3--:R-:W-:Y:S05]  /*e480*/  @!P0 NANOSLEEP.SYNCS 0x989680 ;  /* 0x009896800000895d */ /* 0x008fea0003900000 */
[----:B------:R-:W3:Y:S02]  /*e490*/  @!P0 SYNCS.PHASECHK.TRANS64 P0, [UR7], R5 ;  /* 0x00000005ff0085a7 */ /* 0x000ee40008001007 */
[----:B---3--:R-:W-:Y:S05]  /*e4a0*/  @!P0 BRA `(.L_x_159) ;  /* 0xfffffffc00f08947 */ /* 0x008fea000383ffff */
[----:B------:R-:W-:Y:S05]  /*e4b0*/  BRA `(.L_x_160) ;  /* 0xffffff9400607947 */ /* 0x000fea000383ffff */
.L_x_79:
[----:B------:R-:W-:Y:S01]  /*e4c0*/  UIADD3 UR8, UPT, UPT, UR7, 0x160, URZ ;  /* 0x0000016007087890 */ /* 0x000fe2000fffe0ff */
[----:B------:R-:W-:Y:S02]  /*e4d0*/  MOV R6, UR4 ;  /* 0x0000000400067c02 */ /* 0x000fe40008000f00 */
[----:B------:R-:W-:-:S03]  /*e4e0*/  MOV R7, UR4 ;  /* 0x0000000400077c02 */ /* 0x000fc60008000f00 */
[----:B------:R-:W-:-:S07]  /*e4f0*/  MOV R4, UR8 ;  /* 0x0000000800047c02 */ /* 0x000fce0008000f00 */
.L_x_161:
[----:B---3--:R3:W2:Y:S02]  /*e500*/  SYNCS.PHASECHK.TRANS64.TRYWAIT P0, [R4+URZ], R7 ;  /* 0x00000007040075a7 */ /* 0x0086a400080011ff */
[----:B--2---:R-:W-:Y:S05]  /*e510*/  @!P0 NANOSLEEP.SYNCS 0x989680 ;  /* 0x009896800000895d */ /* 0x004fea0003900000 */
[----:B------:R-:W2:Y:S02]  /*e520*/  @!P0 SYNCS.PHASECHK.TRANS64 P0, [R4+URZ], R7 ;  /* 0x00000007040085a7 */ /* 0x000ea400080010ff */
[----:B--2---:R-:W-:Y:S05]  /*e530*/  @!P0 BRA `(.L_x_161) ;  /* 0xfffffffc00f08947 */ /* 0x004fea000383ffff */
[----:B------:R-:W-:Y:S05]  /*e540*/  BRA `(.L_x_162) ;  /* 0xffffff9400707947 */ /* 0x000fea000383ffff */
.L_x_80:
[----:B------:R-:W-:Y:S01]  /*e550*/  MOV R4, UR4 ;  /* 0x0000000400047c02 */ /* 0x000fe20008000f00 */
[----:B------:R-:W-:Y:S01]  /*e560*/  UIADD3 UR6, UPT, UPT, UR7, 0x1d0, URZ ;  /* 0x000001d007067890 */ /* 0x000fe2000fffe0ff */
[----:B------:R-:W-:-:S11]  /*e570*/  MOV R5, UR4 ;  /* 0x0000000400057c02 */ /* 0x000fd60008000f00 */
.L_x_163:
[----:B-1----:R1:W2:Y:S02]  /*e580*/  SYNCS.PHASECHK.TRANS64.TRYWAIT P0, [UR6], R5 ;  /* 0x00000005ff0075a7 */ /* 0x0022a40008001106 */
[----:B--2---:R-:W-:Y:S05]  /*e590*/  @!P0 NANOSLEEP.SYNCS 0x989680 ;  /* 0x009896800000895d */ /* 0x004fea0003900000 */
[----:B------:R-:W2:Y:S02]  /*e5a0*/  @!P0 SYNCS.PHASECHK.TRANS64 P0, [UR6], R5 ;  /* 0x00000005ff0085a7 */ /* 0x000ea40008001006 */
[----:B--2---:R-:W-:Y:S05]  /*e5b0*/  @!P0 BRA `(.L_x_163) ;  /* 0xfffffffc00f08947 */ /* 0x004fea000383ffff */
[----:B------:R-:W-:Y:S05]  /*e5c0*/  BRA `(.L_x_164) ;  /* 0xffffffb4002c7947 */ /* 0x000fea000383ffff */
.L_x_83:
[----:B------:R-:W-:Y:S01]  /*e5d0*/  UIADD3 UR4, UPT, UPT, UR12, 0x1d0, URZ ;  /* 0x000001d00c047890 */ /* 0x000fe2000fffe0ff */
[----:B------:R-:W-:Y:S02]  /*e5e0*/  MOV R6, UR9 ;  /* 0x0000000900067c02 */ /* 0x000fe40008000f00 */
[----:B------:R-:W-:-:S03]  /*e5f0*/  MOV R7, UR9 ;  /* 0x0000000900077c02 */ /* 0x000fc60008000f00 */
[----:B------:R-:W-:-:S07]  /*e600*/  MOV R4, UR4 ;  /* 0x0000000400047c02 */ /* 0x000fce0008000f00 */
.L_x_165:
[----:B-1----:R1:W2:Y:S02]  /*e610*/  SYNCS.PHASECHK.TRANS64.TRYWAIT P0, [R4+URZ], R7 ;  /* 0x00000007040075a7 */ /* 0x0022a400080011ff */
[----:B--2---:R-:W-:Y:S05]  /*e620*/  @!P0 NANOSLEEP.SYNCS 0x989680 ;  /* 0x009896800000895d */ /* 0x004fea0003900000 */
[----:B------:R-:W2:Y:S02]  /*e630*/  @!P0 SYNCS.PHASECHK.TRANS64 P0, [R4+URZ], R7 ;  /* 0x00000007040085a7 */ /* 0x000ea400080010ff */
[----:B--2---:R-:W-:Y:S05]  /*e640*/  @!P0 BRA `(.L_x_165) ;  /* 0xfffffffc00f08947 */ /* 0x004fea000383ffff */
[----:B------:R-:W-:Y:S05]  /*e650*/  BRA `(.L_x_166) ;  /* 0xffffffb800887947 */ /* 0x000fea000383ffff */
.L_x_93:
[----:B------:R-:W-:Y:S02]  /*e660*/  MOV R6, UR4 ;  /* 0x0000000400067c02 */ /* 0x000fe40008000f00 */
[----:B------:R-:W-:Y:S02]  /*e670*/  MOV R7, UR4 ;  /* 0x0000000400077c02 */ /* 0x000fe40008000f00 */
[----:B------:R-:W-:-:S07]  /*e680*/  MOV R5, UR8 ;  /* 0x0000000800057c02 */ /* 0x000fce0008000f00 */
.L_x_167:
[----:B-1----:R1:W2:Y:S02]  /*e690*/  SYNCS.PHASECHK.TRANS64.TRYWAIT P0, [R5+URZ+0x1a0], R7 ;  /* 0x0001a007050075a7 */ /* 0x0022a400080011ff */
[----:B--2---:R-:W-:Y:S05]  /*e6a0*/  @!P0 NANOSLEEP.SYNCS 0x989680 ;  /* 0x009896800000895d */ /* 0x004fea0003900000 */
[----:B------:R-:W2:Y:S02]  /*e6b0*/  @!P0 SYNCS.PHASECHK.TRANS64 P0, [R5+URZ+0x1a0], R7 ;  /* 0x0001a007050085a7 */ /* 0x000ea400080010ff */
[----:B--2---:R-:W-:Y:S05]  /*e6c0*/  @!P0 BRA `(.L_x_167) ;  /* 0xfffffffc00f08947 */ /* 0x004fea000383ffff */
[----:B------:R-:W-:Y:S05]  /*e6d0*/  BRA `(.L_x_168) ;  /* 0xffffffcc00dc7947 */ /* 0x000fea000383ffff */
.L_x_94:
[----:B------:R-:W-:Y:S02]  /*e6e0*/  MOV R6, UR5 ;  /* 0x0000000500067c02 */ /* 0x000fe40008000f00 */
[----:B-1----:R-:W-:Y:S02]  /*e6f0*/  MOV R7, UR5 ;  /* 0x0000000500077c02 */ /* 0x002fe40008000f00 */
[----:B------:R-:W-:-:S07]  /*e700*/  MOV R4, UR8 ;  /* 0x0000000800047c02 */ /* 0x000fce0008000f00 */
.L_x_169:
[----:B-1----:R1:W2:Y:S02]  /*e710*/  SYNCS.PHASECHK.TRANS64.TRYWAIT P1, [R4+URZ+0x1f0], R7 ;  /* 0x0001f007040075a7 */ /* 0x0022a400080211ff */
[----:B--2---:R-:W-:Y:S05]  /*e720*/  @!P1 NANOSLEEP.SYNCS 0x989680 ;  /* 0x009896800000995d */ /* 0x004fea0003900000 */
[----:B------:R-:W2:Y:S02]  /*e730*/  @!P1 SYNCS.PHASECHK.TRANS64 P1, [R4+URZ+0x1f0], R7 ;  /* 0x0001f007040095a7 */ /* 0x000ea400080210ff */
[----:B--2---:R-:W-:Y:S05]  /*e740*/  @!P1 BRA `(.L_x_169) ;  /* 0xfffffffc00f09947 */ /* 0x004fea000383ffff */
[----:B------:R-:W-:Y:S05]  /*e750*/  BRA `(.L_x_170) ;  /* 0xffffffcc00cc7947 */ /* 0x000fea000383ffff */
.L_x_95:
[----:B------:R-:W-:Y:S02]  /*e760*/  MOV R6, UR4 ;  /* 0x0000000400067c02 */ /* 0x000fe40008000f00 */
[----:B------:R-:W-:Y:S02]  /*e770*/  MOV R7, UR4 ;  /* 0x0000000400077c02 */ /* 0x000fe40008000f00 */
[----:B------:R-:W-:-:S07]  /*e780*/  MOV R5, UR8 ;  /* 0x0000000800057c02 */ /* 0x000fce0008000f00 */
.L_x_171:
[----:B-1----:R1:W2:Y:S02]  /*e790*/  SYNCS.PHASECHK.TRANS64.TRYWAIT P1, [R5+URZ+0x1a8], R7 ;  /* 0x0001a807050075a7 */ /* 0x0022a400080211ff */
[----:B--2---:R-:W-:Y:S05]  /*e7a0*/  @!P1 NANOSLEEP.SYNCS 0x989680 ;  /* 0x009896800000995d */ /* 0x004fea0003900000 */
[----:B------:R-:W2:Y:S02]  /*e7b0*/  @!P1 SYNCS.PHASECHK.TRANS64 P1, [R5+URZ+0x1a8], R7 ;  /* 0x0001a807050095a7 */ /* 0x000ea400080210ff */
[----:B--2---:R-:W-:Y:S05]  /*e7c0*/  @!P1 BRA `(.L_x_171) ;  /* 0xfffffffc00f09947 */ /* 0x004fea000383ffff */
[----:B------:R-:W-:Y:S05]  /*e7d0*/  BRA `(.L_x_172) ;  /* 0xffffffd800e07947 */ /* 0x000fea000383ffff */
.L_x_96:
[----:B------:R-:W-:Y:S02]  /*e7e0*/  MOV R6, UR5 ;  /* 0x0000000500067c02 */ /* 0x000fe40008000f00 */
[----:B-1----:R-:W-:Y:S02]  /*e7f0*/  MOV R7, UR5 ;  /* 0x0000000500077c02 */ /* 0x002fe40008000f00 */
[----:B------:R-:W-:-:S07]  /*e800*/  MOV R4, UR8 ;  /* 0x0000000800047c02 */ /* 0x000fce0008000f00 */
.L_x_173:
[----:B-1----:R1:W2:Y:S02]  /*e810*/  SYNCS.PHASECHK.TRANS64.TRYWAIT P1, [R4+URZ+0x1f8], R7 ;  /* 0x0001f807040075a7 */ /* 0x0022a400080211ff */
[----:B--2---:R-:W-:Y:S05]  /*e820*/  @!P1 NANOSLEEP.SYNCS 0x989680 ;  /* 0x009896800000995d */ /* 0x004fea0003900000 */
[----:B------:R-:W2:Y:S02]  /*e830*/  @!P1 SYNCS.PHASECHK.TRANS64 P1, [R4+URZ+0x1f8], R7 ;  /* 0x0001f807040095a7 */ /* 0x000ea400080210ff */
[----:B--2---:R-:W-:Y:S05]  /*e840*/  @!P1 BRA `(.L_x_173) ;  /* 0xfffffffc00f09947 */ /* 0x004fea000383ffff */
[----:B------:R-:W-:Y:S05]  /*e850*/  BRA `(.L_x_174) ;  /* 0xffffffd800d47947 */ /* 0x000fea000383ffff */
.L_x_98:
[----:B----4-:R-:W-:Y:S02]  /*e860*/  MOV R4, UR4 ;  /* 0x0000000400047c02 */ /* 0x010fe40008000f00 */
[----:B------:R-:W-:Y:S02]  /*e870*/  MOV R5, UR4 ;  /* 0x0000000400057c02 */ /* 0x000fe40008000f00 */
[----:B------:R-:W-:-:S07]  /*e880*/  MOV R2, UR8 ;  /* 0x0000000800027c02 */ /* 0x000fce0008000f00 */
.L_x_175:
[----:B-1----:R1:W2:Y:S02]  /*e890*/  SYNCS.PHASECHK.TRANS64.TRYWAIT P0, [R2+URZ+0x1f8], R5 ;  /* 0x0001f805020075a7 */ /* 0x0022a400080011ff */
[----:B--2---:R-:W-:Y:S05]  /*e8a0*/  @!P0 NANOSLEEP.SYNCS 0x989680 ;  /* 0x009896800000895d */ /* 0x004fea0003900000 */
[----:B------:R-:W2:Y:S02]  /*e8b0*/  @!P0 SYNCS.PHASECHK.TRANS64 P0, [R2+URZ+0x1f8], R5 ;  /* 0x0001f805020085a7 */ /* 0x000ea400080010ff */
[----:B--2---:R-:W-:Y:S05]  /*e8c0*/  @!P0 BRA `(.L_x_175) ;  /* 0xfffffffc00f08947 */ /* 0x004fea000383ffff */
[----:B------:R-:W-:Y:S05]  /*e8d0*/  BRA `(.L_x_176) ;  /* 0xffffffe800e07947 */ /* 0x000fea000383ffff */
        .weak           $__internal_0_$__cuda_sm10x_tcgen05_guardrail_trap_col_being_dealloced_not_returned_by_alloc
        .type           $__internal_0_$__cuda_sm10x_tcgen05_guardrail_trap_col_being_dealloced_not_returned_by_alloc,@function
        .size           $__internal_0_$__cuda_sm10x_tcgen05_guardrail_trap_col_being_dealloced_not_returned_by_alloc,($__internal_1_$__cuda_sm10x_tcgen05_guardrail_trap_phase_invalid_during_alloc - $__internal_0_$__cuda_sm10x_tcgen05_guardrail_trap_col_being_dealloced_not_returned_by_alloc)
$__internal_0_$__cuda_sm10x_tcgen05_guardrail_trap_col_being_dealloced_not_returned_by_alloc:
[----:B------:R-:W-:Y:S05]  /*e8e0*/  BPT.TRAP 0x1 ;  /* 0x000000040000795c */ /* 0x000fea0000300000 */
[----:B------:R-:W-:-:S04]  /*e8f0*/  HFMA2 R5, -RZ, RZ, 0, 0 ;  /* 0x00000000ff057431 */ /* 0x000fc800000001ff */
[----:B------:R-:W-:Y:S05]  /*e900*/  RET.REL.NODEC R4 `(kernel_cutlass_kernel_flash_attncuteflash_fwd_sm100FlashAttentionForwardSm100_object_at__tensor0000o12811101213_tensor0000o12811101213_tensor0000o12810111213_tensor0000o12811101213_tensor_0) ;  /* 0xffffff1404bc7950 */ /* 0x000fea0003c3ffff */
        .weak           $__internal_1_$__cuda_sm10x_tcgen05_guardrail_trap_phase_invalid_during_alloc
        .type           $__internal_1_$__cuda_sm10x_tcgen05_guardrail_trap_phase_invalid_during_alloc,@function
        .size           $__internal_1_$__cuda_sm10x_tcgen05_guardrail_trap_phase_invalid_during_alloc,($__internal_2_$__cuda_sm10x_tcgen05_guardrail_trap_unallocated_columns_being_dealloced - $__internal_1_$__cuda_sm10x_tcgen05_guardrail_trap_phase_invalid_during_alloc)
$__internal_1_$__cuda_sm10x_tcgen05_guardrail_trap_phase_invalid_during_alloc:
[----:B------:R-:W-:Y:S05]  /*e910*/  BPT.TRAP 0x1 ;  /* 0x000000040000795c */ /* 0x000fea0000300000 */
[----:B------:R-:W-:-:S04]  /*e920*/  MOV R5, 0x0 ;  /* 0x0000000000057802 */ /* 0x000fc80000000f00 */
[----:B------:R-:W-:Y:S05]  /*e930*/  RET.REL.NODEC R4 `(kernel_cutlass_kernel_flash_attncuteflash_fwd_sm100FlashAttentionForwardSm100_object_at__tensor0000o12811101213_tensor0000o12811101213_tensor0000o12810111213_tensor0000o12811101213_tensor_0) ;  /* 0xffffff1404b07950 */ /* 0x000fea0003c3ffff */
        .weak           $__internal_2_$__cuda_sm10x_tcgen05_guardrail_trap_unallocated_columns_being_dealloced
        .type           $__internal_2_$__cuda_sm10x_tcgen05_guardrail_trap_unallocated_columns_being_dealloced,@function
        .size           $__internal_2_$__cuda_sm10x_tcgen05_guardrail_trap_unallocated_columns_being_dealloced,(.L_x_180 - $__internal_2_$__cuda_sm10x_tcgen05_guardrail_trap_unallocated_columns_being_dealloced)
$__internal_2_$__cuda_sm10x_tcgen05_guardrail_trap_unallocated_columns_being_dealloced:
[----:B------:R-:W-:Y:S05]  /*e940*/  BPT.TRAP 0x1 ;  /* 0x000000040000795c */ /* 0x000fea0000300000 */
[----:B------:R-:W-:-:S04]  /*e950*/  HFMA2 R5, -RZ, RZ, 0, 0 ;  /* 0x00000000ff057431 */ /* 0x000fc800000001ff */
[----:B------:R-:W-:Y:S05]  /*e960*/  RET.REL.NODEC R4 `(kernel_cutlass_kernel_flash_attncuteflash_fwd_sm100FlashAttentionForwardSm100_object_at__tensor0000o12811101213_tensor0000o12811101213_tensor0000o12810111213_tensor0000o12811101213_tensor_0) ;  /* 0xffffff1404a47950 */ /* 0x000fea0003c3ffff */
.L_x_177:
[----:B------:R-:W-:-:S00]  /*e970*/  BRA `(.L_x_177) ;  /* 0xfffffffc00fc7947 */ /* 0x000fc0000383ffff */
[----:B------:R-:W-:-:S00]  /*e980*/  NOP ;  /* 0x0000000000007918 */ /* 0x000fc00000000000 */
[----:B------:R-:W-:-:S00]  /*e990*/  NOP ;  /* 0x0000000000007918 */ /* 0x000fc00000000000 */
[----:B------:R-:W-:-:S00]  /*e9a0*/  NOP ;  /* 0x0000000000007918 */ /* 0x000fc00000000000 */
[----:B------:R-:W-:-:S00]  /*e9b0*/  NOP ;  /* 0x0000000000007918 */ /* 0x000fc00000000000 */
[----:B------:R-:W-:-:S00]  /*e9c0*/  NOP ;  /* 0x0000000000007918 */ /* 0x000fc00000000000 */
[----:B------:R-:W-:-:S00]  /*e9d0*/  NOP ;  /* 0x0000000000007918 */ /* 0x000fc00000000000 */
[----:B------:R-:W-:-:S00]  /*e9e0*/  NOP ;  /* 0x0000000000007918 */ /* 0x000fc00000000000 */
[----:B------:R-:W-:-:S00]  /*e9f0*/  NOP ;  /* 0x0000000000007918 */ /* 0x000fc00000000000 */
.L_x_180:


//--------------------- .nv.shared.kernel_cutlass_kernel_flash_attncuteflash_fwd_sm100FlashAttentionForwardSm100_object_at__tensor0000o12811101213_tensor0000o12811101213_tensor0000o12810111213_tensor0000o12811101213_tensor_0 --------------------------
	.section	.nv.shared.kernel_cutlass_kernel_flash_attncuteflash_fwd_sm100FlashAttentionForwardSm100_object_at__tensor0000o12811101213_tensor0000o12811101213_tensor0000o12810111213_tensor0000o12811101213_tensor_0,"aw",@nobits
	.sectionflags	@""
	.align	1024
	.zero		1024


//--------------------- .nv.shared.reserved.0     --------------------------
	.section	.nv.shared.reserved.0,"aw",@nobits
	.align	8
	.weak		__nv_reservedSMEM_offset_0_alias
	.size		__nv_reservedSMEM_offset_0_alias, 0, 64
	.other		__nv_reservedSMEM_offset_0_alias,@"STO_CUDA_RESERVED_SHARED STV_DEFAULT"
__nv_reservedSMEM_offset_0_alias:
	.zero		0
.nv.shared.reserved.0:
	.zero		64
	.weak		__nv_reservedSMEM_allocation_phase
	.type		__nv_reservedSMEM_allocation_phase,@object
	.size		__nv_reservedSMEM_allocation_phase,(.L_0 - __nv_reservedSMEM_allocation_phase)
__nv_reservedSMEM_allocation_phase:
	.zero		1
.L_0:
	.zero		7
	.weak		__nv_reservedSMEM_devtool_atexit_pc
	.type		__nv_reservedSMEM_devtool_atexit_pc,@object
	.size		__nv_reservedSMEM_devtool_atexit_pc,(__nv_reservedSMEM_allocation_mask - __nv_reservedSMEM_devtool_atexit_pc)
__nv_reservedSMEM_devtool_atexit_pc:
	.zero		8
	.weak		__nv_reservedSMEM_allocation_mask
	.type		__nv_reservedSMEM_allocation_mask,@object
	.size		__nv_reservedSMEM_allocation_mask,(.L_2 - __nv_reservedSMEM_allocation_mask)
__nv_reservedSMEM_allocation_mask:
	.zero		4
.L_2:
	.zero		4
	.weak		__nv_reservedSMEM_tmem_allocation_pipeline_mbarrier
	.type		__nv_reservedSMEM_tmem_allocation_pipeline_mbarrier,@object
	.size		__nv_reservedSMEM_tmem_allocation_pipeline_mbarrier,(__nv_reservedSMEM_tmem_allocation_pipeline_mbarrier_parity - __nv_reservedSMEM_tmem_allocation_pipeline_mbarrier)
__nv_reservedSMEM_tmem_allocation_pipeline_mbarrier:
	.zero		8
	.weak		__nv_reservedSMEM_tmem_allocation_pipeline_mbarrier_parity
	.type		__nv_reservedSMEM_tmem_allocation_pipeline_mbarrier_parity,@object
	.size		__nv_reservedSMEM_tmem_allocation_pipeline_mbarrier_parity,(.L_4 - __nv_reservedSMEM_tmem_allocation_pipeline_mbarrier_parity)
__nv_reservedSMEM_tmem_allocation_pipeline_mbarrier_parity:
	.zero		4
.L_4:


//--------------------- .nv.constant0.kernel_cutlass_kernel_flash_attncuteflash_fwd_sm100FlashAttentionForwardSm100_object_at__tensor0000o12811101213_tensor0000o12811101213_tensor0000o12810111213_tensor0000o12811101213_tensor_0 --------------------------
	.section	.nv.constant0.kernel_cutlass_kernel_flash_attncuteflash_fwd_sm100FlashAttentionForwardSm100_object_at__tensor0000o12811101213_tensor0000o12811101213_tensor0000o12810111213_tensor0000o12811101213_tensor_0,"a",@progbits
	.sectionflags	@""
	.align	4
.nv.constant0.kernel_cutlass_kernel_flash_attncuteflash_fwd_sm100FlashAttentionForwardSm100_object_at__tensor0000o12811101213_tensor0000o12811101213_tensor0000o12810111213_tensor0000o12811101213_tensor_0:
	.zero		1580


//--------------------- SYMBOLS --------------------------

	.type		.nv.reservedSmem.offset0,@object
	.size		.nv.reservedSmem.offset0,0x4
	.type		.nv.reservedSmem.cap,@object
	.size		.nv.reservedSmem.cap,0x4
